	.target	sm_100a

	.elftype	@"ET_EXEC"


//--------------------- .note.nv.tkinfo           --------------------------
	.section	.note.nv.tkinfo,"",@"SHT_NOTE"
	.sectionflags	@"SHF_NOTE_NV_TKINFO"
	.tkinfo
        /*0018*/ 	.word	0x00000081
        /*0030*/ 	.string	""
        /*0030*/ 	.string	"ptxas-blackwell"
        /*0030*/ 	.string	"Cuda compilation tools, release 12.9, V12.9.86"
        /*0030*/ 	.string	"Build cuda_12.9.r12.9/compiler.36037853_0"
        /*0030*/ 	.string	"-v  -suppress-debug-info  -lineinfo  -arch sm_100a "



//--------------------- .note.nv.cuver            --------------------------
	.section	.note.nv.cuver,"",@"SHT_NOTE"
	.sectionflags	@"SHF_NOTE_NV_CUVER"
        /*0018*/ 	.short	0x0001
        /*001a*/ 	.short	0x0064
        /*001c*/ 	.short	0x0001
        /*001e*/ 	.short	0x0000
        /*0020*/ 	.short	0x0001
        /*0022*/ 	.short	0x0000


//--------------------- .nv.info                  --------------------------
	.section	.nv.info,"",@"SHT_CUDA_INFO"
	.align	4


	//----- nvinfo : EIATTR_REGCOUNT
	.align		4
        /*0000*/ 	.byte	0x04, 0x2f
        /*0002*/ 	.short	(.L_4 - .L_3)
	.align		4
.L_3:
        /*0004*/ 	.word	index@(gluon_mma)
        /*0008*/ 	.word	0x00000064


	//----- nvinfo : EIATTR_FRAME_SIZE
	.align		4
.L_4:
        /*000c*/ 	.byte	0x04, 0x11
        /*000e*/ 	.short	(.L_6 - .L_5)
	.align		4
.L_5:
        /*0010*/ 	.word	index@($__internal_2_$__cuda_sm10x_tcgen05_guardrail_trap_unallocated_columns_being_dealloced)
        /*0014*/ 	.word	0x00000000


	//----- nvinfo : EIATTR_FRAME_SIZE
	.align		4
.L_6:
        /*0018*/ 	.byte	0x04, 0x11
        /*001a*/ 	.short	(.L_8 - .L_7)
	.align		4
.L_7:
        /*001c*/ 	.word	index@($__internal_1_$__cuda_sm10x_tcgen05_guardrail_trap_phase_invalid_during_alloc)
        /*0020*/ 	.word	0x00000000


	//----- nvinfo : EIATTR_FRAME_SIZE
	.align		4
.L_8:
        /*0024*/ 	.byte	0x04, 0x11
        /*0026*/ 	.short	(.L_10 - .L_9)
	.align		4
.L_9:
        /*0028*/ 	.word	index@($__internal_0_$__cuda_sm10x_tcgen05_guardrail_trap_col_being_dealloced_not_returned_by_alloc)
        /*002c*/ 	.word	0x00000000


	//----- nvinfo : EIATTR_FRAME_SIZE
	.align		4
.L_10:
        /*0030*/ 	.byte	0x04, 0x11
        /*0032*/ 	.short	(.L_12 - .L_11)
	.align		4
.L_11:
        /*0034*/ 	.word	index@(gluon_mma)
        /*0038*/ 	.word	0x00000000


	//----- nvinfo : EIATTR_MIN_STACK_SIZE
	.align		4
.L_12:
        /*003c*/ 	.byte	0x04, 0x12
        /*003e*/ 	.short	(.L_14 - .L_13)
	.align		4
.L_13:
        /*0040*/ 	.word	index@(gluon_mma)
        /*0044*/ 	.word	0x00000000
.L_14:


//--------------------- .nv.info.gluon_mma        --------------------------
	.section	.nv.info.gluon_mma,"",@"SHT_CUDA_INFO"
	.sectionflags	@""
	.align	4


	//----- nvinfo : EIATTR_CUDA_API_VERSION
	.align		4
        /*0000*/ 	.byte	0x04, 0x37
        /*0002*/ 	.short	(.L_16 - .L_15)
.L_15:
        /*0004*/ 	.word	0x00000081


	//----- nvinfo : EIATTR_KPARAM_INFO
	.align		4
.L_16:
        /*0008*/ 	.byte	0x04, 0x17
        /*000a*/ 	.short	(.L_18 - .L_17)
.L_17:
        /*000c*/ 	.word	0x00000000
        /*0010*/ 	.short	0x0004
        /*0012*/ 	.short	0x0020
        /*0014*/ 	.byte	0x00, 0xf4, 0x21, 0x00


	//----- nvinfo : EIATTR_KPARAM_INFO
	.align		4
.L_18:
        /*0018*/ 	.byte	0x04, 0x17
        /*001a*/ 	.short	(.L_20 - .L_19)
.L_19:
        /*001c*/ 	.word	0x00000000
        /*0020*/ 	.short	0x0003
        /*0022*/ 	.short	0x0018
        /*0024*/ 	.byte	0x00, 0xf4, 0x21, 0x00


	//----- nvinfo : EIATTR_KPARAM_INFO
	.align		4
.L_20:
        /*0028*/ 	.byte	0x04, 0x17
        /*002a*/ 	.short	(.L_22 - .L_21)
.L_21:
        /*002c*/ 	.word	0x00000000
        /*0030*/ 	.short	0x0002
        /*0032*/ 	.short	0x0010
        /*0034*/ 	.byte	0x00, 0xf4, 0x21, 0x00


	//----- nvinfo : EIATTR_KPARAM_INFO
	.align		4
.L_22:
        /*0038*/ 	.byte	0x04, 0x17
        /*003a*/ 	.short	(.L_24 - .L_23)
.L_23:
        /*003c*/ 	.word	0x00000000
        /*0040*/ 	.short	0x0001
        /*0042*/ 	.short	0x0008
        /*0044*/ 	.byte	0x00, 0xf4, 0x21, 0x00


	//----- nvinfo : EIATTR_KPARAM_INFO
	.align		4
.L_24:
        /*0048*/ 	.byte	0x04, 0x17
        /*004a*/ 	.short	(.L_26 - .L_25)
.L_25:
        /*004c*/ 	.word	0x00000000
        /*0050*/ 	.short	0x0000
        /*0052*/ 	.short	0x0000
        /*0054*/ 	.byte	0x00, 0xf4, 0x21, 0x00


	//----- nvinfo : EIATTR_AT_ENTRY_FRAGMENTS
	.align		4
.L_26:
        /*0058*/ 	.byte	0x04, 0x4f
        /*005a*/ 	.short	(.L_28 - .L_27)


	//   ....[0]....
.L_27:
        /*005c*/ 	.word	0x00000004


	//----- nvinfo : EIATTR_RESERVED_SMEM_USED
	.align		4
.L_28:
        /*0060*/ 	.byte	0x01, 0x41
	.zero		2


	//----- nvinfo : EIATTR_SPARSE_MMA_MASK
	.align		4
        /*0064*/ 	.byte	0x03, 0x50
        /*0066*/ 	.short	0x0000


	//----- nvinfo : EIATTR_TCGEN05_1CTA_USED
	.align		4
        /*0068*/ 	.byte	0x01, 0x51
	.zero		2


	//----- nvinfo : EIATTR_MAXREG_COUNT
	.align		4
        /*006c*/ 	.byte	0x03, 0x1b
        /*006e*/ 	.short	0x00ff


	//----- nvinfo : EIATTR_NUM_BARRIERS
	.align		4
        /*0070*/ 	.byte	0x02, 0x4c
        /*0072*/ 	.byte	0x01
	.zero		1


	//----- nvinfo : EIATTR_INT_WARP_WIDE_INSTR_OFFSETS
	.align		4
        /*0074*/ 	.byte	0x04, 0x31
        /*0076*/ 	.short	(.L_30 - .L_29)


	//   ....[0]....
.L_29:
        /*0078*/ 	.word	0x000009e0


	//   ....[1]....
        /*007c*/ 	.word	0x00000a00


	//   ....[2]....
        /*0080*/ 	.word	0x00000d10


	//   ....[3]....
        /*0084*/ 	.word	0x00000d20


	//   ....[4]....
        /*0088*/ 	.word	0x00001990


	//   ....[5]....
        /*008c*/ 	.word	0x000019e0


	//----- nvinfo : EIATTR_COOP_GROUP_MASK_REGIDS
	.align		4
.L_30:
        /*0090*/ 	.byte	0x04, 0x29
        /*0092*/ 	.short	(.L_32 - .L_31)


	//   ....[0]....
.L_31:
        /*0094*/ 	.word	0xffffffff


	//   ....[1]....
        /*0098*/ 	.word	0xffffffff


	//   ....[2]....
        /*009c*/ 	.word	0xffffffff


	//   ....[3]....
        /*00a0*/ 	.word	0xffffffff


	//----- nvinfo : EIATTR_COOP_GROUP_INSTR_OFFSETS
	.align		4
.L_32:
        /*00a4*/ 	.byte	0x04, 0x28
        /*00a6*/ 	.short	(.L_34 - .L_33)


	//   ....[0]....
.L_33:
        /*00a8*/ 	.word	0x00000050


	//   ....[1]....
        /*00ac*/ 	.word	0x00000310


	//   ....[2]....
        /*00b0*/ 	.word	0x00001820


	//   ....[3]....
        /*00b4*/ 	.word	0x00001a90


	//----- nvinfo : EIATTR_VRC_CTA_INIT_COUNT
	.align		4
.L_34:
        /*00b8*/ 	.byte	0x02, 0x4a
        /*00ba*/ 	.byte	0x80
	.zero		1


	//----- nvinfo : EIATTR_MBARRIER_INSTR_OFFSETS
	.align		4
        /*00bc*/ 	.byte	0x04, 0x39
        /*00be*/ 	.short	(.L_36 - .L_35)


	//   ....[0]....
.L_35:
        /*00c0*/ 	.word	0x00000be0
        /*00c4*/ 	.word	0x000000ff
        /*00c8*/ 	.word	0x00002800
        /*00cc*/ 	.short	0x0100
        /*00ce*/ 	.byte	0x0a
	.zero		1


	//   ....[1]....
        /*00d0*/ 	.word	0x00000db0
        /*00d4*/ 	.word	0x000000ff
        /*00d8*/ 	.word	0x00002800
        /*00dc*/ 	.short	0x010a
        /*00de*/ 	.byte	0x0a
	.zero		1


	//   ....[2]....
        /*00e0*/ 	.word	0x00000f10
        /*00e4*/ 	.word	0x000000ff
        /*00e8*/ 	.word	0x00002800
        /*00ec*/ 	.short	0x0108
        /*00ee*/ 	.byte	0x0a
	.zero		1


	//   ....[3]....
        /*00f0*/ 	.word	0x00001ab0
        /*00f4*/ 	.word	0x000000ff
        /*00f8*/ 	.word	0x00002800
        /*00fc*/ 	.short	0x010a
        /*00fe*/ 	.byte	0x0a
	.zero		1


	//----- nvinfo : EIATTR_NUM_MBARRIERS
	.align		4
.L_36:
        /*0100*/ 	.byte	0x03, 0x38
        /*0102*/ 	.short	0x0001


	//----- nvinfo : EIATTR_EXIT_INSTR_OFFSETS
	.align		4
        /*0104*/ 	.byte	0x04, 0x1c
        /*0106*/ 	.short	(.L_38 - .L_37)


	//   ....[0]....
.L_37:
        /*0108*/ 	.word	0x00001aa0


	//----- nvinfo : EIATTR_REQNTID
	.align		4
.L_38:
        /*010c*/ 	.byte	0x04, 0x10
        /*010e*/ 	.short	(.L_40 - .L_39)
.L_39:
        /*0110*/ 	.word	0x00000100
        /*0114*/ 	.word	0x00000001
        /*0118*/ 	.word	0x00000001


	//----- nvinfo : EIATTR_CRS_STACK_SIZE
	.align		4
.L_40:
        /*011c*/ 	.byte	0x04, 0x1e
        /*011e*/ 	.short	(.L_42 - .L_41)
.L_41:
        /*0120*/ 	.word	0x00000000


	//----- nvinfo : EIATTR_CBANK_PARAM_SIZE
	.align		4
.L_42:
        /*0124*/ 	.byte	0x03, 0x19
        /*0126*/ 	.short	0x0028


	//----- nvinfo : EIATTR_PARAM_CBANK
	.align		4
        /*0128*/ 	.byte	0x04, 0x0a
        /*012a*/ 	.short	(.L_44 - .L_43)
	.align		4
.L_43:
        /*012c*/ 	.word	index@(.nv.constant0.gluon_mma)
        /*0130*/ 	.short	0x0380
        /*0132*/ 	.short	0x0028


	//----- nvinfo : EIATTR_SW_WAR
	.align		4
.L_44:
        /*0134*/ 	.byte	0x04, 0x36
        /*0136*/ 	.short	(.L_46 - .L_45)
.L_45:
        /*0138*/ 	.word	0x00000008
.L_46:


//--------------------- .nv.compat                --------------------------
	.section	.nv.compat,"",@"SHT_CUDA_COMPAT_INFO"
	.align	4
        /*0000*/ 	.byte	0x02, 0x02, 0x02, 0x00, 0x02, 0x05, 0x05, 0x00, 0x02, 0x03, 0x00, 0x00, 0x02, 0x06, 0x01, 0x00


//--------------------- .nv.callgraph             --------------------------
	.section	.nv.callgraph,"",@"SHT_CUDA_CALLGRAPH"
	.align	4
	.sectionentsize	8
	.align		4
        /*0000*/ 	.word	0x00000000
	.align		4
        /*0004*/ 	.word	0xffffffff
	.align		4
        /*0008*/ 	.word	0x00000000
	.align		4
        /*000c*/ 	.word	0xfffffffe
	.align		4
        /*0010*/ 	.word	0x00000000
	.align		4
        /*0014*/ 	.word	0xfffffffd
	.align		4
        /*0018*/ 	.word	0x00000000
	.align		4
        /*001c*/ 	.word	0xfffffffc


//--------------------- .text.gluon_mma           --------------------------
	.section	.text.gluon_mma,"ax",@progbits
	.align	128
        .global         gluon_mma
        .type           gluon_mma,@function
        .size           gluon_mma,(.L_x_15 - gluon_mma)
        .other          gluon_mma,@"STO_CUDA_ENTRY STV_DEFAULT"
gluon_mma:
.text.gluon_mma:
[----:B------:R-:W0:Y:S01]  /*0000*/  LDC R1, c[0x0][0x37c] ;  /* 0x0000df00ff017b82 */ /* 0x000e220000000800 */
[----:B------:R-:W1:Y:S02]  /*0010*/  S2R R0, SR_TID.X ;  /* 0x0000000000007919 */ /* 0x000e640000002100 */
[----:B-1----:R-:W-:-:S13]  /*0020*/  ISETP.GE.U32.AND P1, PT, R0, 0x20, PT ;  /* 0x000000200000780c */ /* 0x002fda0003f26070 */
[----:B------:R-:W-:Y:S05]  /*0030*/  @P1 BRA `(.L_x_0) ;  /* 0x0000000000b81947 */ /* 0x000fea0003800000 */
[----:B------:R-:W1:Y:S01]  /*0040*/  S2UR UR6, SR_CgaCtaId ;  /* 0x00000000000679c3 */ /* 0x000e620000008800 */
[----:B------:R-:W-:Y:S01]  /*0050*/  NOP ;  /* 0x0000000000007918 */ /* 0x000fe20000000000 */
[----:B------:R-:W-:Y:S02]  /*0060*/  UMOV UR4, 0x40 ;  /* 0x0000004000047882 */ /* 0x000fe40000000000 */
[----:B-1----:R-:W-:-:S09]  /*0070*/  ULEA UR4, UR6, UR4, 0x18 ;  /* 0x0000000406047291 */ /* 0x002fd2000f8ec0ff */
[----:B------:R-:W1:Y:S01]  /*0080*/  LDS.U8 R2, [UR4] ;  /* 0x00000004ff027984 */ /* 0x000e620008000000 */
[----:B------:R-:W-:Y:S02]  /*0090*/  UMOV UR4, 0x400 ;  /* 0x0000040000047882 */ /* 0x000fe40000000000 */
[----:B------:R-:W-:Y:S01]  /*00a0*/  ULEA UR4, UR6, UR4, 0x18 ;  /* 0x0000000406047291 */ /* 0x000fe2000f8ec0ff */
[----:B-1----:R-:W-:-:S13]  /*00b0*/  ISETP.NE.AND P0, PT, R2, RZ, PT ;  /* 0x000000ff0200720c */ /* 0x002fda0003f05270 */
[----:B------:R-:W-:Y:S05]  /*00c0*/  @P0 BRA `(.L_x_1) ;  /* 0x00000000007c0947 */ /* 0x000fea0003800000 */
[----:B------:R-:W-:-:S13]  /*00d0*/  ELECT P0, URZ, PT ;  /* 0x0000000000ff782f */ /* 0x000fda0003800000 */
[----:B------:R-:W-:Y:S05]  /*00e0*/  @!P0 BRA `(.L_x_2) ;  /* 0x0000000000848947 */ /* 0x000fea0003800000 */
[----:B------:R-:W-:Y:S01]  /*00f0*/  UMOV UR5, 0x8 ;  /* 0x0000000800057882 */ /* 0x000fe20000000000 */
[----:B------:R-:W-:Y:S02]  /*0100*/  IMAD.MOV.U32 R5, RZ, RZ, 0x1 ;  /* 0x00000001ff057424 */ /* 0x000fe400078e00ff */
[----:B------:R-:W-:Y:S02]  /*0110*/  IMAD.MOV.U32 R3, RZ, RZ, 0xff ;  /* 0x000000ffff037424 */ /* 0x000fe400078e00ff */
[----:B------:R-:W-:Y:S04]  /*0120*/  DEPBAR.LE SB1, 0x36 ;  /* 0x00009d800000791a */ /* 0x000fe80000000000 */
[----:B------:R-:W1:Y:S02]  /*0130*/  UTCATOMSWS.FIND_AND_SET.ALIGN UP0, UR5, UR5 ;  /* 0x00000005000575e3 */ /* 0x000e640008000800 */
[----:B-1----:R-:W-:-:S04]  /*0140*/  PLOP3.LUT P0, PT, PT, PT, UP0, 0x80, 0x8 ;  /* 0x000000000008781c */ /* 0x002fc80003f0f008 */
[----:B------:R-:W-:-:S04]  /*0150*/  SEL R2, RZ, 0xffffffff, !P0 ;  /* 0xffffffffff027807 */ /* 0x000fc80004000000 */
[----:B------:R-:W-:Y:S01]  /*0160*/  ISETP.NE.AND P0, PT, R2, RZ, PT ;  /* 0x000000ff0200720c */ /* 0x000fe20003f05270 */
[----:B------:R-:W-:-:S12]  /*0170*/  IMAD.U32 R2, RZ, RZ, UR5 ;  /* 0x00000005ff027e24 */ /* 0x000fd8000f8e00ff */
[----:B------:R-:W-:Y:S05]  /*0180*/  @P0 BRA `(.L_x_3) ;  /* 0x0000000000240947 */ /* 0x000fea0003800000 */
.L_x_4:
[----:B------:R-:W-:Y:S05]  /*0190*/  NANOSLEEP 0x64 ;  /* 0x000000640000795d */ /* 0x000fea0003800000 */
[----:B------:R-:W-:-:S05]  /*01a0*/  UMOV UR5, 0x8 ;  /* 0x0000000800057882 */ /* 0x000fca0000000000 */
[----:B------:R-:W-:Y:S04]  /*01b0*/  DEPBAR.LE SB1, 0x36 ;  /* 0x00009d800000791a */ /* 0x000fe80000000000 */
[----:B------:R-:W1:Y:S02]  /*01c0*/  UTCATOMSWS.FIND_AND_SET.ALIGN UP0, UR5, UR5 ;  /* 0x00000005000575e3 */ /* 0x000e640008000800 */
[----:B-1----:R-:W-:-:S04]  /*01d0*/  PLOP3.LUT P0, PT, PT, PT, UP0, 0x80, 0x8 ;  /* 0x000000000008781c */ /* 0x002fc80003f0f008 */
[----:B------:R-:W-:-:S04]  /*01e0*/  SEL R2, RZ, 0xffffffff, !P0 ;  /* 0xffffffffff027807 */ /* 0x000fc80004000000 */
[----:B------:R-:W-:Y:S01]  /*01f0*/  ISETP.NE.AND P0, PT, R2, RZ, PT ;  /* 0x000000ff0200720c */ /* 0x000fe20003f05270 */
[----:B------:R-:W-:-:S12]  /*0200*/  IMAD.U32 R2, RZ, RZ, UR5 ;  /* 0x00000005ff027e24 */ /* 0x000fd8000f8e00ff */
[----:B------:R-:W-:Y:S05]  /*0210*/  @!P0 BRA `(.L_x_4) ;  /* 0xfffffffc00dc8947 */ /* 0x000fea000383ffff */
.L_x_3:
[C---:B------:R-:W-:Y:S01]  /*0220*/  VIADD R4, R2.reuse, 0x10 ;  /* 0x0000001002047836 */ /* 0x040fe20000000000 */
[----:B------:R-:W-:Y:S01]  /*0230*/  UMOV UR5, 0x50 ;  /* 0x0000005000057882 */ /* 0x000fe20000000000 */
[----:B------:R-:W-:Y:S01]  /*0240*/  SHF.L.U32 R3, R3, R2, RZ ;  /* 0x0000000203037219 */ /* 0x000fe200000006ff */
[----:B------:R-:W-:Y:S01]  /*0250*/  ULEA UR5, UR6, UR5, 0x18 ;  /* 0x0000000506057291 */ /* 0x000fe2000f8ec0ff */
[----:B------:R-:W-:Y:S01]  /*0260*/  IMAD.SHL.U32 R2, R2, 0x20, RZ ;  /* 0x0000002002027824 */ /* 0x000fe200078e00ff */
[----:B------:R-:W-:-:S04]  /*0270*/  SHF.L.U32 R4, R5, R4, RZ ;  /* 0x0000000405047219 */ /* 0x000fc800000006ff */
[----:B------:R-:W-:-:S05]  /*0280*/  LOP3.LUT R3, R4, R3, RZ, 0xfc, !PT ;  /* 0x0000000304037212 */ /* 0x000fca00078efcff */
[----:B------:R1:W-:Y:S04]  /*0290*/  ATOMS.OR RZ, [UR5], R3 ;  /* 0x00000003ffff798c */ /* 0x0003e8000b000005 */
[----:B------:R1:W-:Y:S01]  /*02a0*/  STS [UR4], R2 ;  /* 0x00000002ff007988 */ /* 0x0003e20008000804 */
[----:B------:R-:W-:Y:S05]  /*02b0*/  BRA `(.L_x_2) ;  /* 0x0000000000107947 */ /* 0x000fea0003800000 */
.L_x_1:
[----:B------:R-:W-:-:S05]  /*02c0*/  IMAD.MOV.U32 R2, RZ, RZ, -0x1 ;  /* 0xffffffffff027424 */ /* 0x000fca00078e00ff */
[----:B------:R1:W-:Y:S02]  /*02d0*/  STS [UR4], R2 ;  /* 0x00000002ff007988 */ /* 0x0003e40008000804 */
[----:B-1----:R-:W-:-:S07]  /*02e0*/  MOV R2, 0x300 ;  /* 0x0000030000027802 */ /* 0x002fce0000000f00 */
[----:B0-----:R-:W-:Y:S05]  /*02f0*/  CALL.REL.NOINC `($__internal_1_$__cuda_sm10x_tcgen05_guardrail_trap_phase_invalid_during_alloc) ;  /* 0x0000001800047944 */ /* 0x001fea0003c00000 */
.L_x_2:
[----:B------:R-:W-:Y:S05]  /*0300*/  WARPSYNC.ALL ;  /* 0x0000000000007948 */ /* 0x000fea0003800000 */
[----:B------:R-:W-:Y:S01]  /*0310*/  NOP ;  /* 0x0000000000007918 */ /* 0x000fe20000000000 */
.L_x_0:
[----:B------:R-:W2:Y:S08]  /*0320*/  S2UR UR9, SR_CgaCtaId ;  /* 0x00000000000979c3 */ /* 0x000eb00000008800 */
[----:B------:R-:W-:Y:S01]  /*0330*/  BAR.SYNC.DEFER_BLOCKING 0x0 ;  /* 0x0000000000007b1d */ /* 0x000fe20000010000 */
[----:B------:R-:W-:Y:S02]  /*0340*/  SHF.R.U32.HI R71, RZ, 0x5, R0 ;  /* 0x00000005ff477819 */ /* 0x000fe40000011600 */
[----:B------:R-:W-:-:S02]  /*0350*/  LOP3.LUT R25, R0, 0xe0, RZ, 0xc0, !PT ;  /* 0x000000e000197812 */ /* 0x000fc400078ec0ff */
[----:B------:R-:W-:Y:S01]  /*0360*/  SGXT.U32 R71, R71, 0x3 ;  /* 0x000000034747781a */ /* 0x000fe20000000000 */
[----:B------:R-:W-:Y:S02]  /*0370*/  UMOV UR4, 0x400 ;  /* 0x0000040000047882 */ /* 0x000fe40000000000 */
[----:B------:R-:W3:Y:S01]  /*0380*/  LDC.64 R30, c[0x0][0x380] ;  /* 0x0000e000ff1e7b82 */ /* 0x000ee20000000a00 */
[----:B------:R-:W4:Y:S01]  /*0390*/  LDCU.64 UR12, c[0x0][0x358] ;  /* 0x00006b00ff0c77ac */ /* 0x000f220008000a00 */
[C---:B------:R-:W-:Y:S02]  /*03a0*/  LOP3.LUT R21, R71.reuse, 0x8, RZ, 0xfc, !PT ;  /* 0x0000000847157812 */ /* 0x040fe400078efcff */
[C---:B------:R-:W-:Y:S02]  /*03b0*/  LOP3.LUT R75, R71.reuse, 0x18, RZ, 0xfc, !PT ;  /* 0x00000018474b7812 */ /* 0x040fe400078efcff */
[----:B-1----:R-:W-:Y:S01]  /*03c0*/  LOP3.LUT R3, R71, 0x28, RZ, 0xfc, !PT ;  /* 0x0000002847037812 */ /* 0x002fe200078efcff */
[----:B------:R-:W-:Y:S01]  /*03d0*/  IMAD.SHL.U32 R2, R21, 0x10, RZ ;  /* 0x0000001015027824 */ /* 0x000fe200078e00ff */
[----:B------:R-:W1:Y:S01]  /*03e0*/  LDC.64 R32, c[0x0][0x388] ;  /* 0x0000e200ff207b82 */ /* 0x000e620000000a00 */
[----:B------:R-:W-:Y:S01]  /*03f0*/  LOP3.LUT R73, R71, 0x10, RZ, 0xfc, !PT ;  /* 0x0000001047497812 */ /* 0x000fe200078efcff */
[----:B------:R-:W-:Y:S01]  /*0400*/  IMAD.SHL.U32 R20, R75, 0x10, RZ ;  /* 0x000000104b147824 */ /* 0x000fe200078e00ff */
[----:B------:R-:W-:Y:S01]  /*0410*/  LOP3.LUT R77, R71, 0x20, RZ, 0xfc, !PT ;  /* 0x00000020474d7812 */ /* 0x000fe200078efcff */
[----:B------:R-:W-:Y:S01]  /*0420*/  IMAD.SHL.U32 R24, R3, 0x10, RZ ;  /* 0x0000001003187824 */ /* 0x000fe200078e00ff */
[----:B------:R-:W-:Y:S01]  /*0430*/  LOP3.LUT R27, R0, 0xf, RZ, 0xc0, !PT ;  /* 0x0000000f001b7812 */ /* 0x000fe200078ec0ff */
[----:B------:R-:W-:Y:S01]  /*0440*/  IMAD.SHL.U32 R18, R73, 0x10, RZ ;  /* 0x0000001049127824 */ /* 0x000fe200078e00ff */
[----:B------:R-:W-:Y:S01]  /*0450*/  LOP3.LUT R69, R71, 0x30, RZ, 0xfc, !PT ;  /* 0x0000003047457812 */ /* 0x000fe200078efcff */
[----:B--2---:R-:W-:Y:S01]  /*0460*/  ULEA UR10, UR9, UR4, 0x18 ;  /* 0x00000004090a7291 */ /* 0x004fe2000f8ec0ff */
[----:B------:R-:W-:Y:S01]  /*0470*/  IMAD.SHL.U32 R22, R77, 0x10, RZ ;  /* 0x000000104d167824 */ /* 0x000fe200078e00ff */
[----:B------:R-:W-:-:S02]  /*0480*/  LOP3.LUT R71, R71, 0x38, RZ, 0xfc, !PT ;  /* 0x0000003847477812 */ /* 0x000fc400078efcff */
[----:B---3--:R-:W-:-:S05]  /*0490*/  IADD3 R4, P0, PT, R25, R30, RZ ;  /* 0x0000001e19047210 */ /* 0x008fca0007f1e0ff */
[----:B------:R-:W2:Y:S01]  /*04a0*/  LDS R35, [UR10] ;  /* 0x0000000aff237984 */ /* 0x000ea20008000800 */
[-C--:B------:R-:W-:Y:S01]  /*04b0*/  LEA R6, P4, R21, R30.reuse, 0x5 ;  /* 0x0000001e15067211 */ /* 0x080fe200078828ff */
[----:B------:R-:W-:Y:S01]  /*04c0*/  IMAD.SHL.U32 R26, R69, 0x10, RZ ;  /* 0x00000010451a7824 */ /* 0x000fe200078e00ff */
[-C--:B------:R-:W-:Y:S01]  /*04d0*/  LEA R10, P3, R75, R30.reuse, 0x5 ;  /* 0x0000001e4b0a7211 */ /* 0x080fe200078628ff */
[----:B------:R-:W-:Y:S01]  /*04e0*/  IMAD.X R5, RZ, RZ, R31, P0 ;  /* 0x000000ffff057224 */ /* 0x000fe200000e061f */
[-C--:B------:R-:W-:Y:S01]  /*04f0*/  LEA R14, P0, R3, R30.reuse, 0x5 ;  /* 0x0000001e030e7211 */ /* 0x080fe200078028ff */
[----:B------:R-:W-:Y:S01]  /*0500*/  IMAD.SHL.U32 R28, R71, 0x10, RZ ;  /* 0x00000010471c7824 */ /* 0x000fe200078e00ff */
[-C--:B------:R-:W-:Y:S01]  /*0510*/  LEA R8, P5, R73, R30.reuse, 0x5 ;  /* 0x0000001e49087211 */ /* 0x080fe200078a28ff */
[----:B------:R-:W-:Y:S01]  /*0520*/  IMAD.WIDE.U32 R4, R27, 0x2, R4 ;  /* 0x000000021b047825 */ /* 0x000fe200078e0004 */
[----:B------:R-:W-:Y:S02]  /*0530*/  LEA R12, P2, R77, R30, 0x5 ;  /* 0x0000001e4d0c7211 */ /* 0x000fe400078428ff */
[-C--:B------:R-:W-:Y:S01]  /*0540*/  LEA.HI.X R7, R2, R31.reuse, RZ, 0x1, P4 ;  /* 0x0000001f02077211 */ /* 0x080fe200020f0cff */
[----:B------:R-:W-:Y:S01]  /*0550*/  IMAD.SHL.U32 R2, R25, 0x8, RZ ;  /* 0x0000000819027824 */ /* 0x000fe200078e00ff */
[----:B------:R-:W-:-:S02]  /*0560*/  LEA.HI.X R11, R20, R31, RZ, 0x1, P3 ;  /* 0x0000001f140b7211 */ /* 0x000fc400018f0cff */
[-C--:B------:R-:W-:Y:S01]  /*0570*/  LEA.HI.X R15, R24, R31.reuse, RZ, 0x1, P0 ;  /* 0x0000001f180f7211 */ /* 0x080fe200000f0cff */
[----:B------:R-:W-:Y:S01]  /*0580*/  BAR.SYNC.DEFER_BLOCKING 0x0 ;  /* 0x0000000000007b1d */ /* 0x000fe20000010000 */
[-C--:B-1----:R-:W-:Y:S01]  /*0590*/  LEA R20, P0, R25, R32.reuse, 0x4 ;  /* 0x0000002019147211 */ /* 0x082fe200078020ff */
[----:B------:R-:W-:Y:S01]  /*05a0*/  IMAD.SHL.U32 R68, R21, 0x100, RZ ;  /* 0x0000010015447824 */ /* 0x000fe200078e00ff */
[-C--:B------:R-:W-:Y:S01]  /*05b0*/  LEA.HI.X R9, R18, R31.reuse, RZ, 0x1, P5 ;  /* 0x0000001f12097211 */ /* 0x080fe200028f0cff */
[----:B------:R-:W-:Y:S01]  /*05c0*/  IMAD.WIDE.U32 R6, R27, 0x2, R6 ;  /* 0x000000021b067825 */ /* 0x000fe200078e0006 */
[----:B------:R-:W-:Y:S02]  /*05d0*/  LEA.HI.X R13, R22, R31, RZ, 0x1, P2 ;  /* 0x0000001f160d7211 */ /* 0x000fe400010f0cff */
[----:B------:R-:W-:Y:S01]  /*05e0*/  LEA R22, P2, R21, R32, 0x9 ;  /* 0x0000002015167211 */ /* 0x000fe200078448ff */
[----:B------:R-:W-:Y:S01]  /*05f0*/  IMAD.WIDE.U32 R8, R27, 0x2, R8 ;  /* 0x000000021b087825 */ /* 0x000fe200078e0008 */
[----:B------:R-:W-:-:S02]  /*0600*/  LEA R16, P4, R69, R30, 0x5 ;  /* 0x0000001e45107211 */ /* 0x000fc400078828ff */
[----:B------:R-:W-:Y:S02]  /*0610*/  LEA R18, P5, R71, R30, 0x5 ;  /* 0x0000001e47127211 */ /* 0x000fe400078a28ff */
[----:B------:R-:W-:Y:S02]  /*0620*/  LEA.HI.X R21, R2, R33, RZ, 0x1, P0 ;  /* 0x0000002102157211 */ /* 0x000fe400000f0cff */
[----:B------:R-:W-:Y:S01]  /*0630*/  LOP3.LUT R70, R0, 0x1f, RZ, 0xc0, !PT ;  /* 0x0000001f00467812 */ /* 0x000fe200078ec0ff */
[C---:B------:R-:W-:Y:S01]  /*0640*/  IMAD.WIDE.U32 R12, R27.reuse, 0x2, R12 ;  /* 0x000000021b0c7825 */ /* 0x040fe200078e000c */
[-C--:B------:R-:W-:Y:S02]  /*0650*/  LEA.HI.X R17, R26, R31.reuse, RZ, 0x1, P4 ;  /* 0x0000001f1a117211 */ /* 0x080fe400020f0cff */
[----:B------:R-:W-:Y:S01]  /*0660*/  LEA.HI.X R19, R28, R31, RZ, 0x1, P5 ;  /* 0x0000001f1c137211 */ /* 0x000fe200028f0cff */
[----:B------:R-:W-:Y:S01]  /*0670*/  IMAD.WIDE.U32 R10, R27, 0x2, R10 ;  /* 0x000000021b0a7825 */ /* 0x000fe200078e000a */
[----:B----4-:R1:W5:Y:S01]  /*0680*/  LDG.E.U16 R24, desc[UR12][R4.64] ;  /* 0x0000000c04187981 */ /* 0x010362000c1e1500 */
[----:B------:R-:W-:-:S02]  /*0690*/  LEA.HI.X R23, R68, R33, RZ, 0x1, P2 ;  /* 0x0000002144177211 */ /* 0x000fc400010f0cff */
[----:B------:R-:W-:Y:S01]  /*06a0*/  LOP3.LUT R72, R0, 0x60, RZ, 0xc0, !PT ;  /* 0x0000006000487812 */ /* 0x000fe200078ec0ff */
[----:B------:R3:W5:Y:S04]  /*06b0*/  LDG.E.U16 R26, desc[UR12][R6.64] ;  /* 0x0000000c061a7981 */ /* 0x000768000c1e1500 */
[----:B------:R4:W5:Y:S01]  /*06c0*/  LDG.E.U16 R28, desc[UR12][R8.64] ;  /* 0x0000000c081c7981 */ /* 0x000962000c1e1500 */
[----:B-1----:R-:W-:-:S03]  /*06d0*/  IMAD.WIDE.U32 R4, R27, 0x2, R14 ;  /* 0x000000021b047825 */ /* 0x002fc600078e000e */
[----:B------:R-:W5:Y:S01]  /*06e0*/  LDG.E.U16 R12, desc[UR12][R12.64] ;  /* 0x0000000c0c0c7981 */ /* 0x000f62000c1e1500 */
[----:B------:R-:W-:-:S03]  /*06f0*/  IMAD.WIDE.U32 R14, R70, 0x2, R20 ;  /* 0x00000002460e7825 */ /* 0x000fc600078e0014 */
[----:B------:R-:W5:Y:S01]  /*0700*/  LDG.E.U16 R4, desc[UR12][R4.64] ;  /* 0x0000000c04047981 */ /* 0x000f62000c1e1500 */
[----:B---3--:R-:W-:-:S03]  /*0710*/  IMAD.WIDE.U32 R6, R27, 0x2, R16 ;  /* 0x000000021b067825 */ /* 0x008fc600078e0010 */
[----:B------:R-:W5:Y:S01]  /*0720*/  LDG.E.U16 R17, desc[UR12][R14.64+0x80] ;  /* 0x0000800c0e117981 */ /* 0x000f62000c1e1500 */
[----:B----4-:R-:W-:-:S03]  /*0730*/  IMAD.WIDE.U32 R8, R27, 0x2, R18 ;  /* 0x000000021b087825 */ /* 0x010fc600078e0012 */
[----:B------:R-:W5:Y:S01]  /*0740*/  LDG.E.U16 R13, desc[UR12][R14.64] ;  /* 0x0000000c0e0d7981 */ /* 0x000f62000c1e1500 */
[----:B------:R-:W-:-:S03]  /*0750*/  SHF.R.U32.HI R34, RZ, 0x5, R0 ;  /* 0x00000005ff227819 */ /* 0x000fc60000011600 */
[----:B------:R-:W5:Y:S04]  /*0760*/  LDG.E.U16 R19, desc[UR12][R14.64+0x100] ;  /* 0x0001000c0e137981 */ /* 0x000f68000c1e1500 */
[----:B------:R-:W5:Y:S04]  /*0770*/  LDG.E.U16 R21, desc[UR12][R14.64+0x180] ;  /* 0x0001800c0e157981 */ /* 0x000f68000c1e1500 */
[----:B------:R-:W5:Y:S04]  /*0780*/  LDG.E.U16 R16, desc[UR12][R14.64+0x40] ;  /* 0x0000400c0e107981 */ /* 0x000f68000c1e1500 */
[----:B------:R-:W5:Y:S04]  /*0790*/  LDG.E.U16 R18, desc[UR12][R14.64+0xc0] ;  /* 0x0000c00c0e127981 */ /* 0x000f68000c1e1500 */
[----:B------:R-:W5:Y:S04]  /*07a0*/  LDG.E.U16 R20, desc[UR12][R14.64+0x140] ;  /* 0x0001400c0e147981 */ /* 0x000f68000c1e1500 */
[----:B------:R1:W5:Y:S01]  /*07b0*/  LDG.E.U16 R5, desc[UR12][R14.64+0x1c0] ;  /* 0x0001c00c0e057981 */ /* 0x000362000c1e1500 */
[----:B------:R-:W-:-:S03]  /*07c0*/  IMAD R27, R27, 0x2, R72 ;  /* 0x000000021b1b7824 */ /* 0x000fc600078e0248 */
[----:B------:R3:W5:Y:S01]  /*07d0*/  LDG.E.U16 R29, desc[UR12][R10.64] ;  /* 0x0000000c0a1d7981 */ /* 0x000762000c1e1500 */
[----:B--2---:R-:W-:-:S03]  /*07e0*/  R2UR UR11, R35 ;  /* 0x00000000230b72ca */ /* 0x004fc600000e0000 */
[----:B------:R2:W5:Y:S01]  /*07f0*/  LDG.E.U16 R6, desc[UR12][R6.64] ;  /* 0x0000000c06067981 */ /* 0x000562000c1e1500 */
[----:B-1----:R-:W-:-:S03]  /*0800*/  SHF.R.S32.HI R14, RZ, 0x7, R0 ;  /* 0x00000007ff0e7819 */ /* 0x002fc60000011400 */
[----:B------:R2:W5:Y:S01]  /*0810*/  LDG.E.U16 R8, desc[UR12][R8.64] ;  /* 0x0000000c08087981 */ /* 0x000562000c1e1500 */
[----:B---3--:R-:W-:Y:S01]  /*0820*/  IMAD.WIDE.U32 R10, R70, 0x2, R22 ;  /* 0x00000002460a7825 */ /* 0x008fe200078e0016 */
[----:B------:R-:W-:Y:S02]  /*0830*/  SGXT R14, R14, 0x1 ;  /* 0x000000010e0e781a */ /* 0x000fe40000000200 */
[----:B------:R-:W-:Y:S02]  /*0840*/  R2UR UR8, R34 ;  /* 0x00000000220872ca */ /* 0x000fe400000e0000 */
[----:B------:R2:W5:Y:S01]  /*0850*/  LDG.E.U16 R7, desc[UR12][R10.64] ;  /* 0x0000000c0a077981 */ /* 0x000562000c1e1500 */
[----:B------:R-:W-:-:S03]  /*0860*/  LOP3.LUT R27, R27, 0x90, R14, 0x78, !PT ;  /* 0x000000901b1b7812 */ /* 0x000fc600078e780e */
[----:B------:R2:W5:Y:S01]  /*0870*/  LDG.E.U16 R22, desc[UR12][R10.64+0x80] ;  /* 0x0000800c0a167981 */ /* 0x000562000c1e1500 */
[----:B------:R-:W-:-:S03]  /*0880*/  IMAD R14, R25, 0x2, R70 ;  /* 0x00000002190e7824 */ /* 0x000fc600078e0246 */
[----:B------:R2:W5:Y:S04]  /*0890*/  LDG.E.U16 R30, desc[UR12][R10.64+0x100] ;  /* 0x0001000c0a1e7981 */ /* 0x000568000c1e1500 */
[----:B------:R2:W5:Y:S04]  /*08a0*/  LDG.E.U16 R32, desc[UR12][R10.64+0x180] ;  /* 0x0001800c0a207981 */ /* 0x000568000c1e1500 */
[----:B------:R2:W5:Y:S04]  /*08b0*/  LDG.E.U16 R9, desc[UR12][R10.64+0x40] ;  /* 0x0000400c0a097981 */ /* 0x000568000c1e1500 */
[----:B------:R2:W5:Y:S04]  /*08c0*/  LDG.E.U16 R23, desc[UR12][R10.64+0xc0] ;  /* 0x0000c00c0a177981 */ /* 0x000568000c1e1500 */
[----:B------:R2:W5:Y:S04]  /*08d0*/  LDG.E.U16 R31, desc[UR12][R10.64+0x140] ;  /* 0x0001400c0a1f7981 */ /* 0x000568000c1e1500 */
[----:B------:R2:W5:Y:S01]  /*08e0*/  LDG.E.U16 R33, desc[UR12][R10.64+0x1c0] ;  /* 0x0001c00c0a217981 */ /* 0x000562000c1e1500 */
[----:B------:R-:W-:Y:S05]  /*08f0*/  @P1 BRA `(.L_x_5) ;  /* 0x0000000000181947 */ /* 0x000fea0003800000 */
[----:B------:R-:W-:Y:S01]  /*0900*/  ELECT P0, URZ, PT ;  /* 0x0000000000ff782f */ /* 0x000fe20003800000 */
[----:B--2---:R-:W-:Y:S01]  /*0910*/  IMAD.MOV.U32 R10, RZ, RZ, 0x1 ;  /* 0x00000001ff0a7424 */ /* 0x004fe200078e00ff */
[----:B------:R-:W-:Y:S01]  /*0920*/  UMOV UR4, 0x40 ;  /* 0x0000004000047882 */ /* 0x000fe20000000000 */
[----:B------:R-:W-:Y:S01]  /*0930*/  UVIRTCOUNT.DEALLOC.SMPOOL 0x80 ;  /* 0x000000800000784c */ /* 0x000fe20000000000 */
[----:B------:R-:W-:-:S09]  /*0940*/  ULEA UR4, UR9, UR4, 0x18 ;  /* 0x0000000409047291 */ /* 0x000fd2000f8ec0ff */
[----:B------:R1:W-:Y:S03]  /*0950*/  @P0 STS.U8 [UR4], R10 ;  /* 0x0000000aff000988 */ /* 0x0003e60008000004 */
.L_x_5:
[----:B------:R-:W-:Y:S01]  /*0960*/  LOP3.LUT P2, RZ, R0, 0xff, RZ, 0xc0, !PT ;  /* 0x000000ff00ff7812 */ /* 0x000fe2000784c0ff */
[----:B--2---:R-:W-:Y:S01]  /*0970*/  IMAD.SHL.U32 R11, R14, 0x2, RZ ;  /* 0x000000020e0b7824 */ /* 0x004fe200078e00ff */
[----:B------:R-:W-:Y:S01]  /*0980*/  SHF.R.U32.HI R80, RZ, 0x1, R25 ;  /* 0x00000001ff507819 */ /* 0x000fe20000011619 */
[----:B------:R-:W-:Y:S01]  /*0990*/  UMOV UR4, 0x1 ;  /* 0x0000000100047882 */ /* 0x000fe20000000000 */
[----:B-----5:R2:W-:Y:S02]  /*09a0*/  STS.U16 [R27+UR10+0x2400], R12 ;  /* 0x0024000c1b007988 */ /* 0x0205e4000800040a */
[----:B-1----:R-:W-:Y:S02]  /*09b0*/  LOP3.LUT R10, R11, R80, RZ, 0x3c, !PT ;  /* 0x000000500b0a7212 */ /* 0x002fe400078e3cff */
[----:B------:R-:W-:Y:S04]  /*09c0*/  STS.U16 [R27+UR10+0x2100], R26 ;  /* 0x0021001a1b007988 */ /* 0x000fe8000800040a */
[----:B------:R-:W-:Y:S01]  /*09d0*/  STS.U16 [R27+UR10+0x2200], R28 ;  /* 0x0022001c1b007988 */ /* 0x000fe2000800040a */
[----:B------:R-:W-:Y:S01]  /*09e0*/  VOTEU.ALL UP0, P2 ;  /* 0x0000000000ff7886 */ /* 0x000fe20001000000 */
[----:B--2---:R-:W-:Y:S01]  /*09f0*/  LOP3.LUT R12, R10, 0x40, RZ, 0x3c, !PT ;  /* 0x000000400a0c7812 */ /* 0x004fe200078e3cff */
[----:B------:R-:W-:Y:S01]  /*0a00*/  VOTEU.ALL UP1, P2 ;  /* 0x0000000000ff7886 */ /* 0x000fe20001020000 */
[----:B------:R-:W-:Y:S02]  /*0a10*/  STS.U16 [R27+UR10+0x2300], R29 ;  /* 0x0023001d1b007988 */ /* 0x000fe4000800040a */
[----:B------:R-:W-:-:S04]  /*0a20*/  @!UP0 UIADD3 UR4, UPT, UPT, -UR4, 0x100000, URZ ;  /* 0x0010000004048890 */ /* 0x000fc8000fffe1ff */
[----:B------:R-:W-:Y:S02]  /*0a30*/  @!UP0 USHF.L.U32 UR5, UR4, 0xb, URZ ;  /* 0x0000000b04058899 */ /* 0x000fe400080006ff */
[----:B------:R-:W-:Y:S02]  /*0a40*/  @!UP0 USHF.L.U32 UR4, UR4, 0x1, URZ ;  /* 0x0000000104048899 */ /* 0x000fe400080006ff */
[----:B------:R-:W-:Y:S01]  /*0a50*/  UISETP.NE.U32.AND UP0, UPT, UR8, URZ, UPT ;  /* 0x000000ff0800728c */ /* 0x000fe2000bf05070 */
[----:B------:R1:W-:Y:S04]  /*0a60*/  STS.U16 [R27+UR10+0x2500], R4 ;  /* 0x002500041b007988 */ /* 0x0003e8000800040a */
[----:B------:R2:W-:Y:S04]  /*0a70*/  STS.U16 [R27+UR10+0x2600], R6 ;  /* 0x002600061b007988 */ /* 0x0005e8000800040a */
[----:B------:R2:W-:Y:S01]  /*0a80*/  STS.U16 [R27+UR10+0x2000], R24 ;  /* 0x002000181b007988 */ /* 0x0005e2000800040a */
[----:B-1----:R-:W-:-:S03]  /*0a90*/  LOP3.LUT R4, R0, 0xff, RZ, 0xc0, !PT ;  /* 0x000000ff00047812 */ /* 0x002fc600078ec0ff */
[----:B------:R2:W-:Y:S04]  /*0aa0*/  STS.U16 [R27+UR10+0x2700], R8 ;  /* 0x002700081b007988 */ /* 0x0005e8000800040a */
[----:B------:R2:W-:Y:S04]  /*0ab0*/  STS.U16 [R10+UR10], R13 ;  /* 0x0000000d0a007988 */ /* 0x0005e8000800040a */
[----:B------:R2:W-:Y:S04]  /*0ac0*/  STS.U16 [R10+UR10+0x800], R17 ;  /* 0x000800110a007988 */ /* 0x0005e8000800040a */
[----:B------:R2:W-:Y:S04]  /*0ad0*/  STS.U16 [R10+UR10+0x1000], R19 ;  /* 0x001000130a007988 */ /* 0x0005e8000800040a */
[----:B------:R2:W-:Y:S04]  /*0ae0*/  STS.U16 [R10+UR10+0x1800], R21 ;  /* 0x001800150a007988 */ /* 0x0005e8000800040a */
[----:B------:R2:W-:Y:S04]  /*0af0*/  STS.U16 [R10+UR10+0x400], R7 ;  /* 0x000400070a007988 */ /* 0x0005e8000800040a */
[----:B------:R2:W-:Y:S04]  /*0b00*/  STS.U16 [R10+UR10+0xc00], R22 ;  /* 0x000c00160a007988 */ /* 0x0005e8000800040a */
[----:B------:R2:W-:Y:S04]  /*0b10*/  STS.U16 [R10+UR10+0x1400], R30 ;  /* 0x0014001e0a007988 */ /* 0x0005e8000800040a */
        /* <DEDUP_REMOVED lines=8> */
[----:B------:R2:W-:Y:S01]  /*0ba0*/  STS.U16 [R12+UR10+0x1c00], R33 ;  /* 0x001c00210c007988 */ /* 0x0005e2000800040a */
[----:B------:R1:W-:Y:S06]  /*0bb0*/  MEMBAR.ALL.CTA ;  /* 0x0000000000007992 */ /* 0x0003ec0000008000 */
[----:B-1----:R-:W-:Y:S04]  /*0bc0*/  FENCE.VIEW.ASYNC.S ;  /* 0x00000000000073c6 */ /* 0x002fe80000000000 */
[----:B------:R-:W1:Y:S02]  /*0bd0*/  FENCE.VIEW.ASYNC.S ;  /* 0x00000000000073c6 */ /* 0x000e640000000000 */
[----:B-1----:R2:W1:Y:S02]  /*0be0*/  @!UP1 SYNCS.EXCH.64 URZ, [UR10+0x2800], UR4 ;  /* 0x002800040aff95b2 */ /* 0x0024640008000100 */
[----:B-1----:R-:W-:Y:S06]  /*0bf0*/  BAR.SYNC.DEFER_BLOCKING 0x0 ;  /* 0x0000000000007b1d */ /* 0x002fec0000010000 */
[----:B--2---:R-:W-:Y:S05]  /*0c00*/  BRA.U UP0, `(.L_x_6) ;  /* 0x0000000100307547 */ /* 0x004fea000b800000 */
[----:B------:R-:W-:Y:S02]  /*0c10*/  UIADD3 UR4, UPT, UPT, UR10, 0x2000, URZ ;  /* 0x000020000a047890 */ /* 0x000fe4000fffe0ff */
[----:B------:R-:W-:Y:S02]  /*0c20*/  USHF.R.U32.HI UR6, URZ, 0x4, UR10 ;  /* 0x00000004ff067899 */ /* 0x000fe4000801160a */
[----:B------:R-:W-:Y:S02]  /*0c30*/  USHF.R.U32.HI UR4, URZ, 0x4, UR4 ;  /* 0x00000004ff047899 */ /* 0x000fe40008011604 */
[----:B------:R-:W-:Y:S02]  /*0c40*/  USGXT.U32 UR6, UR6, 0xe ;  /* 0x0000000e0606789a */ /* 0x000fe40008000000 */
[----:B------:R-:W-:Y:S02]  /*0c50*/  USGXT.U32 UR4, UR4, 0xe ;  /* 0x0000000e0404789a */ /* 0x000fe40008000000 */
[----:B------:R-:W-:Y:S01]  /*0c60*/  ULOP3.LUT UR6, UR6, 0x800000, URZ, 0xfc, !UPT ;  /* 0x0080000006067892 */ /* 0x000fe2000f8efcff */
[----:B------:R-:W-:Y:S01]  /*0c70*/  UMOV UR14, 0x0 ;  /* 0x00000000000e7882 */ /* 0x000fe20000000000 */
[----:B------:R-:W-:Y:S01]  /*0c80*/  UMOV UR15, 0x4410490 ;  /* 0x04410490000f7882 */ /* 0x000fe20000000000 */
[----:B------:R-:W-:Y:S01]  /*0c90*/  UMOV UR5, 0xc0004010 ;  /* 0xc000401000057882 */ /* 0x000fe20000000000 */
[----:B------:R-:W-:-:S05]  /*0ca0*/  UMOV UR7, 0x40004040 ;  /* 0x4000404000077882 */ /* 0x000fca0000000000 */
[----:B------:R1:W-:Y:S01]  /*0cb0*/  UTCHMMA gdesc[UR4], gdesc[UR6], tmem[UR11], tmem[UR14], idesc[UR15], !UPT ;  /* 0x00ff0e06040075ea */ /* 0x0003e2000f80000b */
[----:B------:R-:W-:Y:S02]  /*0cc0*/  NOP ;  /* 0x0000000000007918 */ /* 0x000fe40000000000 */
.L_x_6:
[----:B------:R-:W-:Y:S01]  /*0cd0*/  ELECT P0, URZ, PT ;  /* 0x0000000000ff782f */ /* 0x000fe20003800000 */
[----:B-1----:R-:W-:-:S03]  /*0ce0*/  UIADD3 UR4, UPT, UPT, UR10, 0x2800, URZ ;  /* 0x000028000a047890 */ /* 0x002fc6000fffe0ff */
[----:B------:R-:W-:Y:S01]  /*0cf0*/  ISETP.LT.U32.AND P0, PT, R4, 0x20, P0 ;  /* 0x000000200400780c */ /* 0x000fe20000701070 */
[----:B------:R-:W-:-:S12]  /*0d00*/  UMOV UR5, URZ ;  /* 0x000000ff00057c82 */ /* 0x000fd80008000000 */
[----:B------:R-:W-:Y:S01]  /*0d10*/  VOTEU.ANY UP0, P0 ;  /* 0x0000000000ff7886 */ /* 0x000fe20000000100 */
[----:B------:R-:W-:-:S04]  /*0d20*/  VOTEU.ANY UP1, P0 ;  /* 0x0000000000ff7886 */ /* 0x000fc80000020100 */
[----:B------:R-:W-:Y:S01]  /*0d30*/  @UP0 UMOV UR6, UR4 ;  /* 0x0000000400060c82 */ /* 0x000fe20008000000 */
[----:B------:R-:W-:Y:S01]  /*0d40*/  USHF.L.U32 UR4, UR8, 0x15, URZ ;  /* 0x0000001508047899 */ /* 0x000fe200080006ff */
[----:B------:R1:W-:Y:S01]  /*0d50*/  @UP1 UTCBAR [UR6], URZ ;  /* 0x000000ff060013e9 */ /* 0x0003e200080000ff */
[----:B------:R-:W-:Y:S01]  /*0d60*/  BAR.SYNC.DEFER_BLOCKING 0x0 ;  /* 0x0000000000007b1d */ /* 0x000fe20000010000 */
[----:B------:R-:W-:Y:S02]  /*0d70*/  USHF.L.U32 UR5, UR8, 0x5, URZ ;  /* 0x0000000508057899 */ /* 0x000fe400080006ff */
[----:B------:R-:W-:Y:S02]  /*0d80*/  ULOP3.LUT UR4, UR4, 0x600000, URZ, 0xc0, !UPT ;  /* 0x0060000004047892 */ /* 0x000fe4000f8ec0ff */
[----:B------:R-:W-:-:S04]  /*0d90*/  ULOP3.LUT UR5, UR5, 0x80, URZ, 0xc0, !UPT ;  /* 0x0000008005057892 */ /* 0x000fc8000f8ec0ff */
[----:B------:R-:W-:Y:S01]  /*0da0*/  UIADD3 UR4, UPT, UPT, UR5, UR4, UR11 ;  /* 0x0000000405047290 */ /* 0x000fe2000fffe00b */
[----:B------:R-:W2:Y:S02]  /*0db0*/  SYNCS.PHASECHK.TRANS64.TRYWAIT P0, [UR10+0x2800], RZ ;  /* 0x002800ffff0075a7 */ /* 0x000ea4000800110a */
[----:B-12---:R-:W-:Y:S09]  /*0dc0*/  @!P0 BRA `(.L_x_7) ;  /* 0x0000000c00388947 */ /* 0x006ff20003800000 */
.L_x_11:
[----:B------:R-:W-:Y:S01]  /*0dd0*/  BAR.SYNC.DEFER_BLOCKING 0x0 ;  /* 0x0000000000007b1d */ /* 0x000fe20000010000 */
[C---:B------:R-:W-:Y:S01]  /*0de0*/  IMAD.SHL.U32 R76, R0.reuse, 0x10, RZ ;  /* 0x00000010004c7824 */ /* 0x040fe200078e00ff */
[C---:B------:R-:W-:Y:S01]  /*0df0*/  LOP3.LUT R74, R0.reuse, 0x7, RZ, 0xc0, !PT ;  /* 0x00000007004a7812 */ /* 0x040fe200078ec0ff */
[C---:B------:R-:W-:Y:S02]  /*0e00*/  IMAD.SHL.U32 R78, R0.reuse, 0x40, RZ ;  /* 0x00000040004e7824 */ /* 0x040fe400078e00ff */
[----:B------:R-:W-:Y:S01]  /*0e10*/  IMAD.SHL.U32 R0, R0, 0x80, RZ ;  /* 0x0000008000007824 */ /* 0x000fe200078e00ff */
[----:B------:R-:W-:Y:S01]  /*0e20*/  LOP3.LUT R79, R76, 0x8f0, RZ, 0xc0, !PT ;  /* 0x000008f04c4f7812 */ /* 0x000fe200078ec0ff */
[----:B------:R-:W-:Y:S01]  /*0e30*/  IMAD.SHL.U32 R82, R2, 0x4, RZ ;  /* 0x0000000402527824 */ /* 0x000fe200078e00ff */
[----:B------:R-:W-:Y:S01]  /*0e40*/  LDTM.16dp32bit_t0_t15.x64 R4, tmem[UR4] ;  /* 0x00000004000479ee */ /* 0x000fe20008b00000 */
[----:B------:R-:W1:Y:S01]  /*0e50*/  LDTM.16dp32bit_t16_t31.x64 R4, tmem[UR4+0x40] ;  /* 0x00004004000479ee */ /* 0x000e620008b20000 */
[----:B------:R-:W2:Y:S01]  /*0e60*/  LDCU.64 UR4, c[0x0][0x390] ;  /* 0x00007200ff0477ac */ /* 0x000ea20008000a00 */
[----:B------:R-:W-:Y:S01]  /*0e70*/  LOP3.LUT R78, R78, 0x400, RZ, 0xc0, !PT ;  /* 0x000004004e4e7812 */ /* 0x000fe200078ec0ff */
[----:B------:R-:W-:Y:S01]  /*0e80*/  IMAD R79, R74, 0x1000, R79 ;  /* 0x000010004a4f7824 */ /* 0x000fe200078e024f */
[----:B------:R-:W-:Y:S01]  /*0e90*/  LOP3.LUT R81, R0, 0x7c00, RZ, 0xc0, !PT ;  /* 0x00007c0000517812 */ /* 0x000fe200078ec0ff */
[----:B------:R-:W-:-:S02]  /*0ea0*/  IMAD.SHL.U32 R2, R73, 0x100, RZ ;  /* 0x0000010049027824 */ /* 0x000fc400078e00ff */
[----:B------:R-:W-:Y:S02]  /*0eb0*/  IMAD.IADD R79, R78, 0x1, R79 ;  /* 0x000000014e4f7824 */ /* 0x000fe400078e024f */
[----:B------:R-:W-:Y:S02]  /*0ec0*/  IMAD R81, R74, 0x10, R81 ;  /* 0x000000104a517824 */ /* 0x000fe400078e0251 */
[----:B------:R-:W-:Y:S02]  /*0ed0*/  IMAD R0, R72, 0x8, R79 ;  /* 0x0000000848007824 */ /* 0x000fe400078e024f */
[----:B------:R-:W-:Y:S01]  /*0ee0*/  IMAD.SHL.U32 R79, R70, 0x4, RZ ;  /* 0x00000004464f7824 */ /* 0x000fe200078e00ff */
[----:B------:R-:W-:Y:S01]  /*0ef0*/  LOP3.LUT R80, R81, R80, RZ, 0x3c, !PT ;  /* 0x0000005051507212 */ /* 0x000fe200078e3cff */
[----:B------:R-:W-:Y:S01]  /*0f00*/  IMAD.SHL.U32 R70, R75, 0x100, RZ ;  /* 0x000001004b467824 */ /* 0x000fe200078e00ff */
[----:B------:R-:W1:Y:S01]  /*0f10*/  @!P2 SYNCS.CCTL.IV [UR10+0x2800] ;  /* 0x00280000ff00a9b1 */ /* 0x000e62000800000a */
[----:B------:R-:W-:Y:S01]  /*0f20*/  NOP ;  /* 0x0000000000007918 */ /* 0x000fe20000000000 */
[----:B-1----:R-:W-:Y:S01]  /*0f30*/  BAR.SYNC.DEFER_BLOCKING 0x0 ;  /* 0x0000000000007b1d */ /* 0x002fe20000010000 */
[----:B--2---:R-:W-:Y:S01]  /*0f40*/  IADD3 R82, P6, P5, R79, UR4, R82 ;  /* 0x000000044f527c10 */ /* 0x004fe2000fdde052 */
[----:B------:R-:W-:Y:S01]  /*0f50*/  IMAD.SHL.U32 R72, R77, 0x100, RZ ;  /* 0x000001004d487824 */ /* 0x000fe200078e00ff */
[----:B------:R-:W-:-:S02]  /*0f60*/  LEA R90, P4, R75, UR4, 0xa ;  /* 0x000000044b5a7c11 */ /* 0x000fc4000f8850ff */
[----:B------:R-:W-:Y:S02]  /*0f70*/  IADD3.X R83, PT, PT, RZ, UR5, RZ, P6, P5 ;  /* 0x00000005ff537c10 */ /* 0x000fe4000b7ea4ff */
[----:B------:R-:W-:Y:S02]  /*0f80*/  LEA.HI.X R70, R70, UR5, RZ, 0x2, P4 ;  /* 0x0000000546467c11 */ /* 0x000fe4000a0f14ff */
[----:B------:R-:W-:Y:S02]  /*0f90*/  IADD3 R90, P5, PT, R79, R90, RZ ;  /* 0x0000005a4f5a7210 */ /* 0x000fe40007fbe0ff */
[C---:B------:R-:W-:Y:S02]  /*0fa0*/  LOP3.LUT R81, R0.reuse, 0x20, RZ, 0x3c, !PT ;  /* 0x0000002000517812 */ /* 0x040fe400078e3cff */
[C---:B------:R-:W-:Y:S01]  /*0fb0*/  LOP3.LUT R85, R0.reuse, 0x30, RZ, 0x3c, !PT ;  /* 0x0000003000557812 */ /* 0x040fe200078e3cff */
[----:B------:R-:W-:Y:S01]  /*0fc0*/  IMAD.X R91, RZ, RZ, R70, P5 ;  /* 0x000000ffff5b7224 */ /* 0x000fe200028e0646 */
[----:B------:R-:W-:-:S02]  /*0fd0*/  LOP3.LUT R70, R0, 0x10, RZ, 0x3c, !PT ;  /* 0x0000001000467812 */ /* 0x000fc400078e3cff */
[C---:B------:R-:W-:Y:S02]  /*0fe0*/  LOP3.LUT R94, R0.reuse, 0x40, RZ, 0x3c, !PT ;  /* 0x00000040005e7812 */ /* 0x040fe400078e3cff */
[C---:B------:R-:W-:Y:S02]  /*0ff0*/  LOP3.LUT R95, R0.reuse, 0x50, RZ, 0x3c, !PT ;  /* 0x00000050005f7812 */ /* 0x040fe400078e3cff */
[C---:B------:R-:W-:Y:S02]  /*1000*/  LOP3.LUT R96, R0.reuse, 0x60, RZ, 0x3c, !PT ;  /* 0x0000006000607812 */ /* 0x040fe400078e3cff */
[----:B------:R-:W-:Y:S01]  /*1010*/  LOP3.LUT R97, R0, 0x70, RZ, 0x3c, !PT ;  /* 0x0000007000617812 */ /* 0x000fe200078e3cff */
[----:B------:R1:W-:Y:S01]  /*1020*/  STS.128 [R0+UR10], R4 ;  /* 0x0000000400007988 */ /* 0x0003e20008000c0a */
[C---:B------:R-:W-:Y:S02]  /*1030*/  LEA R88, P4, R68.reuse, UR4, 0x2 ;  /* 0x0000000444587c11 */ /* 0x040fe4000f8810ff */
[----:B------:R-:W-:Y:S01]  /*1040*/  LEA R92, P2, R73, UR4, 0xa ;  /* 0x00000004495c7c11 */ /* 0x000fe2000f8450ff */
[----:B------:R-:W-:Y:S01]  /*1050*/  STS.128 [R70+UR10], R8 ;  /* 0x0000000846007988 */ /* 0x000fe20008000c0a */
[----:B------:R-:W-:-:S02]  /*1060*/  LEA.HI.X R68, R68, UR5, RZ, 0x2, P4 ;  /* 0x0000000544447c11 */ /* 0x000fc4000a0f14ff */
[----:B------:R-:W-:Y:S01]  /*1070*/  IADD3 R88, P4, PT, R79, R88, RZ ;  /* 0x000000584f587210 */ /* 0x000fe20007f9e0ff */
[----:B------:R-:W-:Y:S01]  /*1080*/  STS.128 [R81+UR10], R12 ;  /* 0x0000000c51007988 */ /* 0x000fe20008000c0a */
[----:B------:R-:W-:Y:S02]  /*1090*/  LEA R86, P3, R77, UR4, 0xa ;  /* 0x000000044d567c11 */ /* 0x000fe4000f8650ff */
[----:B------:R-:W-:Y:S01]  /*10a0*/  IADD3 R92, P6, PT, R79, R92, RZ ;  /* 0x0000005c4f5c7210 */ /* 0x000fe20007fde0ff */
[----:B------:R-:W-:Y:S01]  /*10b0*/  STS.128 [R85+UR10], R16 ;  /* 0x0000001055007988 */ /* 0x000fe20008000c0a */
[----:B------:R-:W-:Y:S01]  /*10c0*/  IMAD.X R89, RZ, RZ, R68, P4 ;  /* 0x000000ffff597224 */ /* 0x000fe200020e0644 */
[----:B------:R-:W-:Y:S02]  /*10d0*/  LEA.HI.X R72, R72, UR5, RZ, 0x2, P3 ;  /* 0x0000000548487c11 */ /* 0x000fe400098f14ff */
[----:B------:R-:W-:Y:S01]  /*10e0*/  STS.128 [R94+UR10], R20 ;  /* 0x000000145e007988 */ /* 0x000fe20008000c0a */
[----:B-1----:R-:W-:-:S02]  /*10f0*/  LEA.HI.X R5, R2, UR5, RZ, 0x2, P2 ;  /* 0x0000000502057c11 */ /* 0x002fc400090f14ff */
[----:B------:R-:W-:Y:S01]  /*1100*/  IADD3 R86, P4, PT, R79, R86, RZ ;  /* 0x000000564f567210 */ /* 0x000fe20007f9e0ff */
[----:B------:R-:W-:Y:S01]  /*1110*/  STS.128 [R95+UR10], R24 ;  /* 0x000000185f007988 */ /* 0x000fe20008000c0a */
[----:B------:R-:W-:Y:S01]  /*1120*/  LEA R4, P2, R69, UR4, 0xa ;  /* 0x0000000445047c11 */ /* 0x000fe2000f8450ff */
[----:B------:R-:W-:Y:S01]  /*1130*/  IMAD.X R93, RZ, RZ, R5, P6 ;  /* 0x000000ffff5d7224 */ /* 0x000fe200030e0605 */
[----:B------:R-:W-:Y:S01]  /*1140*/  LEA R84, P0, R3, UR4, 0xa ;  /* 0x0000000403547c11 */ /* 0x000fe2000f8050ff */
[----:B------:R-:W-:Y:S01]  /*1150*/  STS.128 [R96+UR10], R28 ;  /* 0x0000001c60007988 */ /* 0x000fe20008000c0a */
[----:B------:R-:W-:Y:S01]  /*1160*/  LEA R2, P3, R71, UR4, 0xa ;  /* 0x0000000447027c11 */ /* 0x000fe2000f8650ff */
[----:B------:R-:W-:Y:S01]  /*1170*/  IMAD.X R87, RZ, RZ, R72, P4 ;  /* 0x000000ffff577224 */ /* 0x000fe200020e0648 */
[C---:B------:R-:W-:Y:S01]  /*1180*/  IADD3 R84, P6, PT, R79.reuse, R84, RZ ;  /* 0x000000544f547210 */ /* 0x040fe20007fde0ff */
[----:B------:R-:W-:Y:S01]  /*1190*/  STS.128 [R97+UR10], R32 ;  /* 0x0000002061007988 */ /* 0x000fe20008000c0a */
[----:B------:R-:W-:Y:S01]  /*11a0*/  BAR.SYNC.DEFER_BLOCKING 0x0 ;  /* 0x0000000000007b1d */ /* 0x000fe20000010000 */
[----:B------:R-:W-:Y:S01]  /*11b0*/  IADD3 R68, P5, PT, R79, R4, RZ ;  /* 0x000000044f447210 */ /* 0x000fe20007fbe0ff */
[----:B------:R-:W-:Y:S01]  /*11c0*/  IMAD.SHL.U32 R3, R3, 0x100, RZ ;  /* 0x0000010003037824 */ /* 0x000fe200078e00ff */
[----:B------:R-:W-:Y:S01]  /*11d0*/  IADD3 R2, P4, PT, R79, R2, RZ ;  /* 0x000000024f027210 */ /* 0x000fe20007f9e0ff */
[----:B------:R-:W-:-:S02]  /*11e0*/  IMAD.SHL.U32 R69, R69, 0x100, RZ ;  /* 0x0000010045457824 */ /* 0x000fc400078e00ff */
[----:B------:R-:W-:Y:S01]  /*11f0*/  IMAD.SHL.U32 R71, R71, 0x100, RZ ;  /* 0x0000010047477824 */ /* 0x000fe200078e00ff */
[----:B------:R-:W-:Y:S02]  /*1200*/  LEA.HI.X R3, R3, UR5, RZ, 0x2, P0 ;  /* 0x0000000503037c11 */ /* 0x000fe400080f14ff */
[----:B------:R-:W-:Y:S02]  /*1210*/  LEA.HI.X R69, R69, UR5, RZ, 0x2, P2 ;  /* 0x0000000545457c11 */ /* 0x000fe400090f14ff */
[----:B------:R-:W-:-:S03]  /*1220*/  LEA.HI.X R71, R71, UR5, RZ, 0x2, P3 ;  /* 0x0000000547477c11 */ /* 0x000fc600098f14ff */
[----:B------:R-:W-:Y:S01]  /*1230*/  IMAD.X R69, RZ, RZ, R69, P5 ;  /* 0x000000ffff457224 */ /* 0x000fe200028e0645 */
[----:B------:R-:W1:Y:S04]  /*1240*/  LDSM.16.M88.4 R4, [R80+UR10] ;  /* 0x0000000a5004783b */ /* 0x000e680008000200 */
[----:B------:R-:W-:Y:S04]  /*1250*/  LDSM.16.M88.4 R8, [R80+UR10+0x80] ;  /* 0x0000800a5008783b */ /* 0x000fe80008000200 */
[----:B------:R-:W-:Y:S04]  /*1260*/  LDSM.16.M88.4 R12, [R80+UR10+0x100] ;  /* 0x0001000a500c783b */ /* 0x000fe80008000200 */
[----:B------:R-:W-:Y:S04]  /*1270*/  LDSM.16.M88.4 R72, [R80+UR10+0x180] ;  /* 0x0001800a5048783b */ /* 0x000fe80008000200 */
[----:B------:R-:W-:Y:S04]  /*1280*/  LDSM.16.M88.4 R76, [R80+UR10+0x200] ;  /* 0x0002000a504c783b */ /* 0x000fe80008000200 */
[----:B------:R-:W-:Y:S04]  /*1290*/  LDSM.16.M88.4 R16, [R80+UR10+0x280] ;  /* 0x0002800a5010783b */ /* 0x000fe80008000200 */
[----:B------:R-:W-:Y:S04]  /*12a0*/  LDSM.16.M88.4 R20, [R80+UR10+0x300] ;  /* 0x0003000a5014783b */ /* 0x000fe80008000200 */
[----:B------:R-:W-:Y:S01]  /*12b0*/  LDSM.16.M88.4 R24, [R80+UR10+0x380] ;  /* 0x0003800a5018783b */ /* 0x000fe20008000200 */
[----:B------:R-:W-:Y:S06]  /*12c0*/  BAR.SYNC.DEFER_BLOCKING 0x0 ;  /* 0x0000000000007b1d */ /* 0x000fec0000010000 */
[----:B------:R-:W-:Y:S04]  /*12d0*/  STS.128 [R0+UR10], R36 ;  /* 0x0000002400007988 */ /* 0x000fe80008000c0a */
[----:B------:R-:W-:Y:S04]  /*12e0*/  STS.128 [R70+UR10], R40 ;  /* 0x0000002846007988 */ /* 0x000fe80008000c0a */
[----:B------:R-:W-:Y:S04]  /*12f0*/  STS.128 [R81+UR10], R44 ;  /* 0x0000002c51007988 */ /* 0x000fe80008000c0a */
[----:B------:R2:W-:Y:S04]  /*1300*/  STS.128 [R85+UR10], R48 ;  /* 0x0000003055007988 */ /* 0x0005e80008000c0a */
[----:B------:R-:W-:Y:S04]  /*1310*/  STS.128 [R94+UR10], R52 ;  /* 0x000000345e007988 */ /* 0x000fe80008000c0a */
[----:B------:R-:W-:Y:S04]  /*1320*/  STS.128 [R95+UR10], R56 ;  /* 0x000000385f007988 */ /* 0x000fe80008000c0a */
[----:B------:R-:W-:Y:S04]  /*1330*/  STS.128 [R96+UR10], R60 ;  /* 0x0000003c60007988 */ /* 0x000fe80008000c0a */
[----:B------:R-:W-:Y:S01]  /*1340*/  STS.128 [R97+UR10], R64 ;  /* 0x0000004061007988 */ /* 0x000fe20008000c0a */
[----:B--2---:R-:W-:-:S02]  /*1350*/  IMAD.X R85, RZ, RZ, R3, P6 ;  /* 0x000000ffff557224 */ /* 0x004fc400030e0603 */
[----:B------:R-:W-:Y:S01]  /*1360*/  IMAD.X R3, RZ, RZ, R71, P4 ;  /* 0x000000ffff037224 */ /* 0x000fe200020e0647 */
[----:B------:R-:W-:Y:S06]  /*1370*/  BAR.SYNC.DEFER_BLOCKING 0x0 ;  /* 0x0000000000007b1d */ /* 0x000fec0000010000 */
[----:B------:R-:W2:Y:S04]  /*1380*/  LDSM.16.M88.4 R28, [R80+UR10] ;  /* 0x0000000a501c783b */ /* 0x000ea80008000200 */
[----:B------:R-:W3:Y:S04]  /*1390*/  LDSM.16.M88.4 R32, [R80+UR10+0x80] ;  /* 0x0000800a5020783b */ /* 0x000ee80008000200 */
[----:B------:R-:W4:Y:S04]  /*13a0*/  LDSM.16.M88.4 R36, [R80+UR10+0x100] ;  /* 0x0001000a5024783b */ /* 0x000f280008000200 */
[----:B------:R-:W5:Y:S04]  /*13b0*/  LDSM.16.M88.4 R40, [R80+UR10+0x180] ;  /* 0x0001800a5028783b */ /* 0x000f680008000200 */
[----:B-1----:R-:W-:Y:S04]  /*13c0*/  STG.E desc[UR12][R82.64], R4 ;  /* 0x0000000452007986 */ /* 0x002fe8000c10190c */
[----:B------:R-:W-:Y:S04]  /*13d0*/  STG.E desc[UR12][R82.64+0x100], R5 ;  /* 0x0001000552007986 */ /* 0x000fe8000c10190c */
[----:B------:R-:W-:Y:S04]  /*13e0*/  STG.E desc[UR12][R82.64+0x200], R6 ;  /* 0x0002000652007986 */ /* 0x000fe8000c10190c */
[----:B------:R-:W-:Y:S04]  /*13f0*/  STG.E desc[UR12][R82.64+0x300], R7 ;  /* 0x0003000752007986 */ /* 0x000fe8000c10190c */
[----:B------:R-:W1:Y:S04]  /*1400*/  LDSM.16.M88.4 R44, [R80+UR10+0x200] ;  /* 0x0002000a502c783b */ /* 0x000e680008000200 */
[----:B------:R-:W0:Y:S04]  /*1410*/  LDSM.16.M88.4 R4, [R80+UR10+0x280] ;  /* 0x0002800a5004783b */ /* 0x000e280008000200 */
[----:B--2---:R-:W-:Y:S04]  /*1420*/  STG.E desc[UR12][R82.64+0x80], R28 ;  /* 0x0000801c52007986 */ /* 0x004fe8000c10190c */
[----:B------:R-:W-:Y:S04]  /*1430*/  STG.E desc[UR12][R82.64+0x180], R29 ;  /* 0x0001801d52007986 */ /* 0x000fe8000c10190c */
[----:B------:R-:W-:Y:S04]  /*1440*/  STG.E desc[UR12][R82.64+0x280], R30 ;  /* 0x0002801e52007986 */ /* 0x000fe8000c10190c */
[----:B------:R-:W-:Y:S04]  /*1450*/  STG.E desc[UR12][R82.64+0x380], R31 ;  /* 0x0003801f52007986 */ /* 0x000fe8000c10190c */
[----:B------:R-:W-:Y:S04]  /*1460*/  STG.E desc[UR12][R88.64], R8 ;  /* 0x0000000858007986 */ /* 0x000fe8000c10190c */
[----:B------:R-:W-:Y:S04]  /*1470*/  STG.E desc[UR12][R88.64+0x100], R9 ;  /* 0x0001000958007986 */ /* 0x000fe8000c10190c */
[----:B------:R-:W-:Y:S04]  /*1480*/  STG.E desc[UR12][R88.64+0x200], R10 ;  /* 0x0002000a58007986 */ /* 0x000fe8000c10190c */
[----:B------:R-:W-:Y:S04]  /*1490*/  STG.E desc[UR12][R88.64+0x300], R11 ;  /* 0x0003000b58007986 */ /* 0x000fe8000c10190c */
[----:B---3--:R-:W-:Y:S04]  /*14a0*/  STG.E desc[UR12][R88.64+0x80], R32 ;  /* 0x0000802058007986 */ /* 0x008fe8000c10190c */
[----:B------:R-:W-:Y:S04]  /*14b0*/  STG.E desc[UR12][R88.64+0x180], R33 ;  /* 0x0001802158007986 */ /* 0x000fe8000c10190c */
[----:B------:R-:W-:Y:S04]  /*14c0*/  STG.E desc[UR12][R88.64+0x280], R34 ;  /* 0x0002802258007986 */ /* 0x000fe8000c10190c */
[----:B------:R-:W-:Y:S04]  /*14d0*/  STG.E desc[UR12][R88.64+0x380], R35 ;  /* 0x0003802358007986 */ /* 0x000fe8000c10190c */
[----:B------:R-:W-:Y:S04]  /*14e0*/  STG.E desc[UR12][R92.64], R12 ;  /* 0x0000000c5c007986 */ /* 0x000fe8000c10190c */
[----:B------:R-:W-:Y:S04]  /*14f0*/  STG.E desc[UR12][R92.64+0x100], R13 ;  /* 0x0001000d5c007986 */ /* 0x000fe8000c10190c */
[----:B------:R-:W-:Y:S04]  /*1500*/  STG.E desc[UR12][R92.64+0x200], R14 ;  /* 0x0002000e5c007986 */ /* 0x000fe8000c10190c */
[----:B------:R-:W-:Y:S04]  /*1510*/  STG.E desc[UR12][R92.64+0x300], R15 ;  /* 0x0003000f5c007986 */ /* 0x000fe8000c10190c */
[----:B------:R-:W2:Y:S04]  /*1520*/  LDSM.16.M88.4 R8, [R80+UR10+0x300] ;  /* 0x0003000a5008783b */ /* 0x000ea80008000200 */
[----:B------:R-:W3:Y:S04]  /*1530*/  LDSM.16.M88.4 R12, [R80+UR10+0x380] ;  /* 0x0003800a500c783b */ /* 0x000ee80008000200 */
[----:B----4-:R4:W-:Y:S04]  /*1540*/  STG.E desc[UR12][R92.64+0x80], R36 ;  /* 0x000080245c007986 */ /* 0x0109e8000c10190c */
[----:B------:R4:W-:Y:S04]  /*1550*/  STG.E desc[UR12][R92.64+0x180], R37 ;  /* 0x000180255c007986 */ /* 0x0009e8000c10190c */
[----:B------:R4:W-:Y:S04]  /*1560*/  STG.E desc[UR12][R92.64+0x280], R38 ;  /* 0x000280265c007986 */ /* 0x0009e8000c10190c */
[----:B------:R4:W-:Y:S04]  /*1570*/  STG.E desc[UR12][R92.64+0x380], R39 ;  /* 0x000380275c007986 */ /* 0x0009e8000c10190c */
[----:B------:R4:W-:Y:S04]  /*1580*/  STG.E desc[UR12][R90.64], R72 ;  /* 0x000000485a007986 */ /* 0x0009e8000c10190c */
[----:B------:R4:W-:Y:S04]  /*1590*/  STG.E desc[UR12][R90.64+0x100], R73 ;  /* 0x000100495a007986 */ /* 0x0009e8000c10190c */
[----:B------:R4:W-:Y:S04]  /*15a0*/  STG.E desc[UR12][R90.64+0x200], R74 ;  /* 0x0002004a5a007986 */ /* 0x0009e8000c10190c */
[----:B------:R4:W-:Y:S04]  /*15b0*/  STG.E desc[UR12][R90.64+0x300], R75 ;  /* 0x0003004b5a007986 */ /* 0x0009e8000c10190c */
[----:B-----5:R4:W-:Y:S04]  /*15c0*/  STG.E desc[UR12][R90.64+0x80], R40 ;  /* 0x000080285a007986 */ /* 0x0209e8000c10190c */
[----:B------:R4:W-:Y:S04]  /*15d0*/  STG.E desc[UR12][R90.64+0x180], R41 ;  /* 0x000180295a007986 */ /* 0x0009e8000c10190c */
[----:B------:R4:W-:Y:S04]  /*15e0*/  STG.E desc[UR12][R90.64+0x280], R42 ;  /* 0x0002802a5a007986 */ /* 0x0009e8000c10190c */
[----:B------:R4:W-:Y:S04]  /*15f0*/  STG.E desc[UR12][R90.64+0x380], R43 ;  /* 0x0003802b5a007986 */ /* 0x0009e8000c10190c */
[----:B------:R4:W-:Y:S04]  /*1600*/  STG.E desc[UR12][R86.64], R76 ;  /* 0x0000004c56007986 */ /* 0x0009e8000c10190c */
[----:B------:R4:W-:Y:S04]  /*1610*/  STG.E desc[UR12][R86.64+0x100], R77 ;  /* 0x0001004d56007986 */ /* 0x0009e8000c10190c */
[----:B------:R4:W-:Y:S04]  /*1620*/  STG.E desc[UR12][R86.64+0x200], R78 ;  /* 0x0002004e56007986 */ /* 0x0009e8000c10190c */
[----:B------:R4:W-:Y:S04]  /*1630*/  STG.E desc[UR12][R86.64+0x300], R79 ;  /* 0x0003004f56007986 */ /* 0x0009e8000c10190c */
[----:B-1----:R4:W-:Y:S04]  /*1640*/  STG.E desc[UR12][R86.64+0x80], R44 ;  /* 0x0000802c56007986 */ /* 0x0029e8000c10190c */
[----:B------:R4:W-:Y:S04]  /*1650*/  STG.E desc[UR12][R86.64+0x180], R45 ;  /* 0x0001802d56007986 */ /* 0x0009e8000c10190c */
[----:B------:R4:W-:Y:S04]  /*1660*/  STG.E desc[UR12][R86.64+0x280], R46 ;  /* 0x0002802e56007986 */ /* 0x0009e8000c10190c */
[----:B------:R4:W-:Y:S04]  /*1670*/  STG.E desc[UR12][R86.64+0x380], R47 ;  /* 0x0003802f56007986 */ /* 0x0009e8000c10190c */
[----:B------:R4:W-:Y:S04]  /*1680*/  STG.E desc[UR12][R84.64], R16 ;  /* 0x0000001054007986 */ /* 0x0009e8000c10190c */
[----:B------:R4:W-:Y:S04]  /*1690*/  STG.E desc[UR12][R84.64+0x100], R17 ;  /* 0x0001001154007986 */ /* 0x0009e8000c10190c */
[----:B------:R4:W-:Y:S04]  /*16a0*/  STG.E desc[UR12][R84.64+0x200], R18 ;  /* 0x0002001254007986 */ /* 0x0009e8000c10190c */
[----:B------:R4:W-:Y:S04]  /*16b0*/  STG.E desc[UR12][R84.64+0x300], R19 ;  /* 0x0003001354007986 */ /* 0x0009e8000c10190c */
[----:B0-----:R4:W-:Y:S04]  /*16c0*/  STG.E desc[UR12][R84.64+0x80], R4 ;  /* 0x0000800454007986 */ /* 0x0019e8000c10190c */
[----:B------:R4:W-:Y:S04]  /*16d0*/  STG.E desc[UR12][R84.64+0x180], R5 ;  /* 0x0001800554007986 */ /* 0x0009e8000c10190c */
[----:B------:R4:W-:Y:S04]  /*16e0*/  STG.E desc[UR12][R84.64+0x280], R6 ;  /* 0x0002800654007986 */ /* 0x0009e8000c10190c */
[----:B------:R4:W-:Y:S04]  /*16f0*/  STG.E desc[UR12][R84.64+0x380], R7 ;  /* 0x0003800754007986 */ /* 0x0009e8000c10190c */
[----:B------:R4:W-:Y:S04]  /*1700*/  STG.E desc[UR12][R68.64], R20 ;  /* 0x0000001444007986 */ /* 0x0009e8000c10190c */
[----:B------:R4:W-:Y:S04]  /*1710*/  STG.E desc[UR12][R68.64+0x100], R21 ;  /* 0x0001001544007986 */ /* 0x0009e8000c10190c */
[----:B------:R4:W-:Y:S04]  /*1720*/  STG.E desc[UR12][R68.64+0x200], R22 ;  /* 0x0002001644007986 */ /* 0x0009e8000c10190c */
[----:B------:R4:W-:Y:S04]  /*1730*/  STG.E desc[UR12][R68.64+0x300], R23 ;  /* 0x0003001744007986 */ /* 0x0009e8000c10190c */
[----:B--2---:R4:W-:Y:S04]  /*1740*/  STG.E desc[UR12][R68.64+0x80], R8 ;  /* 0x0000800844007986 */ /* 0x0049e8000c10190c */
[----:B------:R4:W-:Y:S04]  /*1750*/  STG.E desc[UR12][R68.64+0x180], R9 ;  /* 0x0001800944007986 */ /* 0x0009e8000c10190c */
[----:B------:R4:W-:Y:S04]  /*1760*/  STG.E desc[UR12][R68.64+0x280], R10 ;  /* 0x0002800a44007986 */ /* 0x0009e8000c10190c */
[----:B------:R4:W-:Y:S04]  /*1770*/  STG.E desc[UR12][R68.64+0x380], R11 ;  /* 0x0003800b44007986 */ /* 0x0009e8000c10190c */
[----:B------:R4:W-:Y:S04]  /*1780*/  STG.E desc[UR12][R2.64], R24 ;  /* 0x0000001802007986 */ /* 0x0009e8000c10190c */
[----:B------:R4:W-:Y:S04]  /*1790*/  STG.E desc[UR12][R2.64+0x100], R25 ;  /* 0x0001001902007986 */ /* 0x0009e8000c10190c */
[----:B------:R4:W-:Y:S04]  /*17a0*/  STG.E desc[UR12][R2.64+0x200], R26 ;  /* 0x0002001a02007986 */ /* 0x0009e8000c10190c */
[----:B------:R4:W-:Y:S04]  /*17b0*/  STG.E desc[UR12][R2.64+0x300], R27 ;  /* 0x0003001b02007986 */ /* 0x0009e8000c10190c */
[----:B---3--:R4:W-:Y:S04]  /*17c0*/  STG.E desc[UR12][R2.64+0x80], R12 ;  /* 0x0000800c02007986 */ /* 0x0089e8000c10190c */
[----:B------:R4:W-:Y:S04]  /*17d0*/  STG.E desc[UR12][R2.64+0x180], R13 ;  /* 0x0001800d02007986 */ /* 0x0009e8000c10190c */
[----:B------:R4:W-:Y:S04]  /*17e0*/  STG.E desc[UR12][R2.64+0x280], R14 ;  /* 0x0002800e02007986 */ /* 0x0009e8000c10190c */
[----:B------:R4:W-:Y:S01]  /*17f0*/  STG.E desc[UR12][R2.64+0x380], R15 ;  /* 0x0003800f02007986 */ /* 0x0009e2000c10190c */
[----:B------:R-:W-:Y:S06]  /*1800*/  BAR.SYNC.DEFER_BLOCKING 0x0 ;  /* 0x0000000000007b1d */ /* 0x000fec0000010000 */
[----:B------:R-:W-:Y:S05]  /*1810*/  @P1 BRA `(.L_x_8) ;  /* 0x00000000009c1947 */ /* 0x000fea0003800000 */
[----:B------:R-:W-:Y:S01]  /*1820*/  NOP ;  /* 0x0000000000007918 */ /* 0x000fe20000000000 */
[----:B------:R-:W-:Y:S01]  /*1830*/  UMOV UR4, 0x50 ;  /* 0x0000005000047882 */ /* 0x000fe20000000000 */
[----:B------:R-:W-:Y:S01]  /*1840*/  IMAD.U32 R0, RZ, RZ, UR11 ;  /* 0x0000000bff007e24 */ /* 0x000fe2000f8e00ff */
[----:B------:R-:W-:Y:S01]  /*1850*/  ULEA UR9, UR9, UR4, 0x18 ;  /* 0x0000000409097291 */ /* 0x000fe2000f8ec0ff */
[----:B----4-:R-:W-:Y:S02]  /*1860*/  IMAD.MOV.U32 R3, RZ, RZ, 0xff ;  /* 0x000000ffff037424 */ /* 0x010fe400078e00ff */
[----:B------:R-:W-:Y:S01]  /*1870*/  IMAD.MOV.U32 R7, RZ, RZ, 0x1 ;  /* 0x00000001ff077424 */ /* 0x000fe200078e00ff */
[----:B------:R-:W-:-:S04]  /*1880*/  LOP3.LUT R0, R0, 0xffff, RZ, 0xc0, !PT ;  /* 0x0000ffff00007812 */ /* 0x000fc800078ec0ff */
[----:B------:R-:W-:Y:S01]  /*1890*/  SHF.R.U32.HI R0, RZ, 0x5, R0 ;  /* 0x00000005ff007819 */ /* 0x000fe20000011600 */
[----:B------:R-:W0:Y:S04]  /*18a0*/  LDS R5, [UR9] ;  /* 0x00000009ff057984 */ /* 0x000e280008000800 */
[----:B------:R-:W-:Y:S01]  /*18b0*/  VIADD R2, R0, 0x10 ;  /* 0x0000001000027836 */ /* 0x000fe20000000000 */
[----:B------:R-:W-:-:S04]  /*18c0*/  SHF.L.U32 R0, R3, R0, RZ ;  /* 0x0000000003007219 */ /* 0x000fc800000006ff */
[----:B------:R-:W-:-:S04]  /*18d0*/  SHF.L.U32 R3, R7, R2, RZ ;  /* 0x0000000207037219 */ /* 0x000fc800000006ff */
[----:B------:R-:W-:-:S04]  /*18e0*/  LOP3.LUT R0, R3, R0, RZ, 0xfc, !PT ;  /* 0x0000000003007212 */ /* 0x000fc800078efcff */
[C---:B------:R-:W-:Y:S02]  /*18f0*/  LOP3.LUT R2, R0.reuse, 0xffff, RZ, 0xc0, !PT ;  /* 0x0000ffff00027812 */ /* 0x040fe400078ec0ff */
[----:B0-----:R-:W-:-:S04]  /*1900*/  LOP3.LUT R3, R0, 0xffff, R5, 0x80, !PT ;  /* 0x0000ffff00037812 */ /* 0x001fc800078e8005 */
[----:B------:R-:W-:-:S13]  /*1910*/  ISETP.NE.AND P0, PT, R3, R2, PT ;  /* 0x000000020300720c */ /* 0x000fda0003f05270 */
[----:B------:R-:W-:Y:S05]  /*1920*/  @P0 BRA `(.L_x_9) ;  /* 0x0000000000500947 */ /* 0x000fea0003800000 */
[----:B------:R-:W-:Y:S02]  /*1930*/  SHF.R.U32.HI R5, RZ, 0x10, R5 ;  /* 0x00000010ff057819 */ /* 0x000fe40000011605 */
[----:B------:R-:W-:-:S04]  /*1940*/  SHF.R.U32.HI R2, RZ, 0x10, R0 ;  /* 0x00000010ff027819 */ /* 0x000fc80000011600 */
[----:B------:R-:W-:-:S04]  /*1950*/  LOP3.LUT R5, R5, R2, RZ, 0xc0, !PT ;  /* 0x0000000205057212 */ /* 0x000fc800078ec0ff */
[----:B------:R-:W-:-:S13]  /*1960*/  ISETP.NE.AND P0, PT, R5, R2, PT ;  /* 0x000000020500720c */ /* 0x000fda0003f05270 */
[----:B------:R-:W-:Y:S05]  /*1970*/  @P0 BRA `(.L_x_10) ;  /* 0x0000000000300947 */ /* 0x000fea0003800000 */
[----:B------:R-:W-:Y:S01]  /*1980*/  R2UR UR4, R0 ;  /* 0x00000000000472ca */ /* 0x000fe200000e0000 */
[----:B------:R-:W-:Y:S01]  /*1990*/  VOTEU.ANY UR5, UPT, PT ;  /* 0x0000000000057886 */ /* 0x000fe200038e0100 */
[----:B------:R-:W0:Y:S01]  /*19a0*/  S2R R0, SR_LANEID ;  /* 0x0000000000007919 */ /* 0x000e220000000000 */
[----:B------:R-:W-:-:S10]  /*19b0*/  UFLO.U32 UR5, UR5 ;  /* 0x00000005000572bd */ /* 0x000fd400080e0000 */
[----:B------:R-:W-:-:S06]  /*19c0*/  ULOP3.LUT UR4, URZ, UR4, URZ, 0x33, !UPT ;  /* 0x00000004ff047292 */ /* 0x000fcc000f8e33ff */
[----:B------:R-:W-:-:S04]  /*19d0*/  IMAD.U32 R2, RZ, RZ, UR4 ;  /* 0x00000004ff027e24 */ /* 0x000fc8000f8e00ff */
[----:B------:R-:W1:Y:S02]  /*19e0*/  REDUX UR6, R2 ;  /* 0x00000000020673c4 */ /* 0x000e640000000000 */
[----:B------:R2:W-:Y:S01]  /*19f0*/  UTCATOMSWS.AND URZ, UR4 ;  /* 0x0000000400ff79e3 */ /* 0x0005e20008000000 */
[----:B0-----:R-:W-:Y:S01]  /*1a00*/  ISETP.EQ.U32.AND P0, PT, R0, UR5, PT ;  /* 0x0000000500007c0c */ /* 0x001fe2000bf02070 */
[----:B-1----:R-:W-:-:S12]  /*1a10*/  IMAD.U32 R0, RZ, RZ, UR6 ;  /* 0x00000006ff007e24 */ /* 0x002fd8000f8e00ff */
[----:B------:R2:W-:Y:S01]  /*1a20*/  @P0 ATOMS.AND RZ, [UR9], R0 ;  /* 0x00000000ffff098c */ /* 0x0005e2000a800009 */
[----:B------:R-:W-:Y:S05]  /*1a30*/  BRA `(.L_x_8) ;  /* 0x0000000000147947 */ /* 0x000fea0003800000 */
.L_x_10:
[----:B------:R-:W-:-:S07]  /*1a40*/  MOV R2, 0x1a60 ;  /* 0x00001a6000027802 */ /* 0x000fce0000000f00 */
[----:B------:R-:W-:Y:S05]  /*1a50*/  CALL.REL.NOINC `($__internal_0_$__cuda_sm10x_tcgen05_guardrail_trap_col_being_dealloced_not_returned_by_alloc) ;  /* 0x0000000000207944 */ /* 0x000fea0003c00000 */
[----:B------:R-:W-:Y:S05]  /*1a60*/  BRA `(.L_x_8) ;  /* 0x0000000000087947 */ /* 0x000fea0003800000 */
.L_x_9:
[----:B------:R-:W-:-:S07]  /*1a70*/  MOV R2, 0x1a90 ;  /* 0x00001a9000027802 */ /* 0x000fce0000000f00 */
[----:B------:R-:W-:Y:S05]  /*1a80*/  CALL.REL.NOINC `($__internal_2_$__cuda_sm10x_tcgen05_guardrail_trap_unallocated_columns_being_dealloced) ;  /* 0x00000000002c7944 */ /* 0x000fea0003c00000 */
.L_x_8:
[----:B------:R-:W-:Y:S01]  /*1a90*/  NOP ;  /* 0x0000000000007918 */ /* 0x000fe20000000000 */
[----:B--2---:R-:W-:Y:S05]  /*1aa0*/  EXIT ;  /* 0x000000000000794d */ /* 0x004fea0003800000 */
.L_x_7:
[----:B------:R-:W1:Y:S02]  /*1ab0*/  SYNCS.PHASECHK.TRANS64.TRYWAIT P0, [UR10+0x2800], RZ ;  /* 0x002800ffff0075a7 */ /* 0x000e64000800110a */
[----:B-1----:R-:W-:Y:S05]  /*1ac0*/  @!P0 BRA `(.L_x_7) ;  /* 0xfffffffc00f88947 */ /* 0x002fea000383ffff */
[----:B------:R-:W-:Y:S05]  /*1ad0*/  BRA `(.L_x_11) ;  /* 0xfffffff000bc7947 */ /* 0x000fea000383ffff */
        .weak           $__internal_0_$__cuda_sm10x_tcgen05_guardrail_trap_col_being_dealloced_not_returned_by_alloc
        .type           $__internal_0_$__cuda_sm10x_tcgen05_guardrail_trap_col_being_dealloced_not_returned_by_alloc,@function
        .size           $__internal_0_$__cuda_sm10x_tcgen05_guardrail_trap_col_being_dealloced_not_returned_by_alloc,($__internal_1_$__cuda_sm10x_tcgen05_guardrail_trap_phase_invalid_during_alloc - $__internal_0_$__cuda_sm10x_tcgen05_guardrail_trap_col_being_dealloced_not_returned_by_alloc)
$__internal_0_$__cuda_sm10x_tcgen05_guardrail_trap_col_being_dealloced_not_returned_by_alloc:
[----:B------:R-:W-:Y:S05]  /*1ae0*/  BPT.TRAP 0x1 ;  /* 0x000000040000795c */ /* 0x000fea0000300000 */
[----:B------:R-:W-:-:S04]  /*1af0*/  IMAD.MOV.U32 R3, RZ, RZ, 0x0 ;  /* 0x00000000ff037424 */ /* 0x000fc800078e00ff */
[----:B------:R-:W-:Y:S05]  /*1b00*/  RET.REL.NODEC R2 `(gluon_mma) ;  /* 0xffffffe4023c7950 */ /* 0x000fea0003c3ffff */
        .weak           $__internal_1_$__cuda_sm10x_tcgen05_guardrail_trap_phase_invalid_during_alloc
        .type           $__internal_1_$__cuda_sm10x_tcgen05_guardrail_trap_phase_invalid_during_alloc,@function
        .size           $__internal_1_$__cuda_sm10x_tcgen05_guardrail_trap_phase_invalid_during_alloc,($__internal_2_$__cuda_sm10x_tcgen05_guardrail_trap_unallocated_columns_being_dealloced - $__internal_1_$__cuda_sm10x_tcgen05_guardrail_trap_phase_invalid_during_alloc)
$__internal_1_$__cuda_sm10x_tcgen05_guardrail_trap_phase_invalid_during_alloc:
[----:B------:R-:W-:Y:S05]  /*1b10*/  BPT.TRAP 0x1 ;  /* 0x000000040000795c */ /* 0x000fea0000300000 */
[----:B------:R-:W-:-:S04]  /*1b20*/  IMAD.MOV.U32 R3, RZ, RZ, 0x0 ;  /* 0x00000000ff037424 */ /* 0x000fc800078e00ff */
[----:B------:R-:W-:Y:S05]  /*1b30*/  RET.REL.NODEC R2 `(gluon_mma) ;  /* 0xffffffe402307950 */ /* 0x000fea0003c3ffff */
        .weak           $__internal_2_$__cuda_sm10x_tcgen05_guardrail_trap_unallocated_columns_being_dealloced
        .type           $__internal_2_$__cuda_sm10x_tcgen05_guardrail_trap_unallocated_columns_being_dealloced,@function
        .size           $__internal_2_$__cuda_sm10x_tcgen05_guardrail_trap_unallocated_columns_being_dealloced,(.L_x_15 - $__internal_2_$__cuda_sm10x_tcgen05_guardrail_trap_unallocated_columns_being_dealloced)
$__internal_2_$__cuda_sm10x_tcgen05_guardrail_trap_unallocated_columns_being_dealloced:
[----:B------:R-:W-:Y:S05]  /*1b40*/  BPT.TRAP 0x1 ;  /* 0x000000040000795c */ /* 0x000fea0000300000 */
[----:B------:R-:W-:-:S04]  /*1b50*/  IMAD.MOV.U32 R3, RZ, RZ, 0x0 ;  /* 0x00000000ff037424 */ /* 0x000fc800078e00ff */
[----:B------:R-:W-:Y:S05]  /*1b60*/  RET.REL.NODEC R2 `(gluon_mma) ;  /* 0xffffffe402247950 */ /* 0x000fea0003c3ffff */
.L_x_12:
[----:B------:R-:W-:-:S00]  /*1b70*/  BRA `(.L_x_12) ;  /* 0xfffffffc00fc7947 */ /* 0x000fc0000383ffff */
[----:B------:R-:W-:-:S00]  /*1b80*/  NOP ;  /* 0x0000000000007918 */ /* 0x000fc00000000000 */
[----:B------:R-:W-:-:S00]  /*1b90*/  NOP ;  /* 0x0000000000007918 */ /* 0x000fc00000000000 */
[----:B------:R-:W-:-:S00]  /*1ba0*/  NOP ;  /* 0x0000000000007918 */ /* 0x000fc00000000000 */
[----:B------:R-:W-:-:S00]  /*1bb0*/  NOP ;  /* 0x0000000000007918 */ /* 0x000fc00000000000 */
[----:B------:R-:W-:-:S00]  /*1bc0*/  NOP ;  /* 0x0000000000007918 */ /* 0x000fc00000000000 */
[----:B------:R-:W-:-:S00]  /*1bd0*/  NOP ;  /* 0x0000000000007918 */ /* 0x000fc00000000000 */
[----:B------:R-:W-:-:S00]  /*1be0*/  NOP ;  /* 0x0000000000007918 */ /* 0x000fc00000000000 */
[----:B------:R-:W-:-:S00]  /*1bf0*/  NOP ;  /* 0x0000000000007918 */ /* 0x000fc00000000000 */
.L_x_15:


//--------------------- .nv.shared.gluon_mma      --------------------------
	.section	.nv.shared.gluon_mma,"aw",@nobits
	.sectionflags	@""
	.align	16
	.zero		1024


//--------------------- .nv.shared.reserved.0     --------------------------
	.section	.nv.shared.reserved.0,"aw",@nobits
	.align	8
	.weak		__nv_reservedSMEM_offset_0_alias
	.size		__nv_reservedSMEM_offset_0_alias, 0, 64
	.other		__nv_reservedSMEM_offset_0_alias,@"STO_CUDA_RESERVED_SHARED STV_DEFAULT"
__nv_reservedSMEM_offset_0_alias:
	.zero		0
.nv.shared.reserved.0:
	.zero		64
	.weak		__nv_reservedSMEM_allocation_phase
	.type		__nv_reservedSMEM_allocation_phase,@object
	.size		__nv_reservedSMEM_allocation_phase,(.L_0 - __nv_reservedSMEM_allocation_phase)
__nv_reservedSMEM_allocation_phase:
	.zero		1
.L_0:
	.zero		7
	.weak		__nv_reservedSMEM_devtool_atexit_pc
	.type		__nv_reservedSMEM_devtool_atexit_pc,@object
	.size		__nv_reservedSMEM_devtool_atexit_pc,(__nv_reservedSMEM_allocation_mask - __nv_reservedSMEM_devtool_atexit_pc)
__nv_reservedSMEM_devtool_atexit_pc:
	.zero		8
	.weak		__nv_reservedSMEM_allocation_mask
	.type		__nv_reservedSMEM_allocation_mask,@object
	.size		__nv_reservedSMEM_allocation_mask,(.L_2 - __nv_reservedSMEM_allocation_mask)
__nv_reservedSMEM_allocation_mask:
	.zero		4
.L_2:


//--------------------- .nv.constant0.gluon_mma   --------------------------
	.section	.nv.constant0.gluon_mma,"a",@progbits
	.sectionflags	@""
	.align	4
.nv.constant0.gluon_mma:
	.zero		936


//--------------------- SYMBOLS --------------------------

	.type		.nv.reservedSmem.offset0,@object
	.size		.nv.reservedSmem.offset0,0x4
	.type		.nv.reservedSmem.cap,@object
	.size		.nv.reservedSmem.cap,0x4
